def attn_fwd(
    Q,
    K,
    V,
    Out,
    Lse,
    sm_scale,
    stride_qz,
    stride_qh,
    stride_qm,
    stride_qk,
    stride_kz,
    stride_kh,
    stride_kn,
    stride_kk,
    stride_vz,
    stride_vh,
    stride_vn,
    stride_vk,
    stride_oz,
    stride_oh,
    stride_om,
    stride_ok,
    seqlen_q,
    seqlen_k,
    BLOCK_M: tl.constexpr,
    BLOCK_N: tl.constexpr,
    HEAD_DIM: tl.constexpr,
    CAUSAL: tl.constexpr,
):
    start_m = tl.program_id(0)
    off_hz = tl.program_id(1)
    q_off = off_hz * stride_qh
    k_off = off_hz * stride_kh
    v_off = off_hz * stride_vh
    offs_m = start_m * BLOCK_M + tl.arange(0, BLOCK_M)
    offs_d = tl.arange(0, HEAD_DIM)
    offs_n = tl.arange(0, BLOCK_N)
    q_ptrs = Q + q_off + offs_m[:, None] * stride_qm + offs_d[None, :] * stride_qk
    k_ptrs = K + k_off + offs_d[:, None] * stride_kk + offs_n[None, :] * stride_kn
    v_ptrs = V + v_off + offs_n[:, None] * stride_vn + offs_d[None, :] * stride_vk
    m_i = tl.full([BLOCK_M], float("-inf"), dtype=tl.float32)
    l_i = tl.zeros([BLOCK_M], dtype=tl.float32) + 1.0
    acc = tl.zeros([BLOCK_M, HEAD_DIM], dtype=tl.float32)
    q = tl.load(q_ptrs)
    acc, l_i, m_i = _attn_fwd_inner(
        acc,
        l_i,
        m_i,
        q,
        k_ptrs,
        v_ptrs,
        sm_scale,
        stride_kn,
        stride_vn,
        start_m,
        seqlen_k,
        BLOCK_M,
        BLOCK_N,
        HEAD_DIM,
        CAUSAL,
    )
    acc = acc / l_i[:, None]
    lse = m_i + tl.math.log2(l_i) / 1.4426950408889634
    o_ptrs = (
        Out
        + off_hz * stride_oh
        + offs_m[:, None] * stride_om
        + offs_d[None, :] * stride_ok
    )
    tl.store(o_ptrs, acc.to(Out.dtype.element_ty))
    tl.store(Lse + off_hz * seqlen_q + offs_m, lse)

# config = {"BLOCK_M": 128, "BLOCK_N": 64, "HEAD_DIM": 32, "arch": "sm_100", "causal": true, "dtype": "fp8e4m3", "num_stages": 2, "num_warps": 8}
# arch = sm_100


// ===== COMPILED SASS (sm_100a) =====

	.target	sm_100a

	.elftype	@"ET_EXEC"


//--------------------- .note.nv.tkinfo           --------------------------
	.section	.note.nv.tkinfo,"",@"SHT_NOTE"
	.sectionflags	@"SHF_NOTE_NV_TKINFO"
	.tkinfo
        /*0018*/ 	.word	0x00000081
        /*0030*/ 	.string	""
        /*0030*/ 	.string	"ptxas-blackwell"
        /*0030*/ 	.string	"Cuda compilation tools, release 12.9, V12.9.86"
        /*0030*/ 	.string	"Build cuda_12.9.r12.9/compiler.36037853_0"
        /*0030*/ 	.string	"-v  -suppress-debug-info  -lineinfo  -arch sm_100a "



//--------------------- .note.nv.cuver            --------------------------
	.section	.note.nv.cuver,"",@"SHT_NOTE"
	.sectionflags	@"SHF_NOTE_NV_CUVER"
        /*0018*/ 	.short	0x0001
        /*001a*/ 	.short	0x0064
        /*001c*/ 	.short	0x0001
        /*001e*/ 	.short	0x0000
        /*0020*/ 	.short	0x0001
        /*0022*/ 	.short	0x0000


//--------------------- .nv.info                  --------------------------
	.section	.nv.info,"",@"SHT_CUDA_INFO"
	.align	4


	//----- nvinfo : EIATTR_REGCOUNT
	.align		4
        /*0000*/ 	.byte	0x04, 0x2f
        /*0002*/ 	.short	(.L_5 - .L_4)
	.align		4
.L_4:
        /*0004*/ 	.word	index@(attn_fwd)
        /*0008*/ 	.word	0x00000078


	//----- nvinfo : EIATTR_FRAME_SIZE
	.align		4
.L_5:
        /*000c*/ 	.byte	0x04, 0x11
        /*000e*/ 	.short	(.L_7 - .L_6)
	.align		4
.L_6:
        /*0010*/ 	.word	index@($__internal_2_$__cuda_sm10x_tcgen05_guardrail_trap_unallocated_columns_being_dealloced)
        /*0014*/ 	.word	0x00000000


	//----- nvinfo : EIATTR_FRAME_SIZE
	.align		4
.L_7:
        /*0018*/ 	.byte	0x04, 0x11
        /*001a*/ 	.short	(.L_9 - .L_8)
	.align		4
.L_8:
        /*001c*/ 	.word	index@($__internal_1_$__cuda_sm10x_tcgen05_guardrail_trap_phase_invalid_during_alloc)
        /*0020*/ 	.word	0x00000000


	//----- nvinfo : EIATTR_FRAME_SIZE
	.align		4
.L_9:
        /*0024*/ 	.byte	0x04, 0x11
        /*0026*/ 	.short	(.L_11 - .L_10)
	.align		4
.L_10:
        /*0028*/ 	.word	index@($__internal_0_$__cuda_sm10x_tcgen05_guardrail_trap_col_being_dealloced_not_returned_by_alloc)
        /*002c*/ 	.word	0x00000000


	//----- nvinfo : EIATTR_FRAME_SIZE
	.align		4
.L_11:
        /*0030*/ 	.byte	0x04, 0x11
        /*0032*/ 	.short	(.L_13 - .L_12)
	.align		4
.L_12:
        /*0034*/ 	.word	index@(attn_fwd)
        /*0038*/ 	.word	0x00000000


	//----- nvinfo : EIATTR_MIN_STACK_SIZE
	.align		4
.L_13:
        /*003c*/ 	.byte	0x04, 0x12
        /*003e*/ 	.short	(.L_15 - .L_14)
	.align		4
.L_14:
        /*0040*/ 	.word	index@(attn_fwd)
        /*0044*/ 	.word	0x00000000
.L_15:


//--------------------- .nv.info.attn_fwd         --------------------------
	.section	.nv.info.attn_fwd,"",@"SHT_CUDA_INFO"
	.sectionflags	@""
	.align	4


	//----- nvinfo : EIATTR_CUDA_API_VERSION
	.align		4
        /*0000*/ 	.byte	0x04, 0x37
        /*0002*/ 	.short	(.L_17 - .L_16)
.L_16:
        /*0004*/ 	.word	0x00000081


	//----- nvinfo : EIATTR_KPARAM_INFO
	.align		4
.L_17:
        /*0008*/ 	.byte	0x04, 0x17
        /*000a*/ 	.short	(.L_19 - .L_18)
.L_18:
        /*000c*/ 	.word	0x00000000
        /*0010*/ 	.short	0x0019
        /*0012*/ 	.short	0x0080
        /*0014*/ 	.byte	0x00, 0xf4, 0x21, 0x00


	//----- nvinfo : EIATTR_KPARAM_INFO
	.align		4
.L_19:
        /*0018*/ 	.byte	0x04, 0x17
        /*001a*/ 	.short	(.L_21 - .L_20)
.L_20:
        /*001c*/ 	.word	0x00000000
        /*0020*/ 	.short	0x0018
        /*0022*/ 	.short	0x0078
        /*0024*/ 	.byte	0x00, 0xf4, 0x21, 0x00


	//----- nvinfo : EIATTR_KPARAM_INFO
	.align		4
.L_21:
        /*0028*/ 	.byte	0x04, 0x17
        /*002a*/ 	.short	(.L_23 - .L_22)
.L_22:
        /*002c*/ 	.word	0x00000000
        /*0030*/ 	.short	0x0017
        /*0032*/ 	.short	0x0070
        /*0034*/ 	.byte	0x00, 0xf0, 0x11, 0x00


	//----- nvinfo : EIATTR_KPARAM_INFO
	.align		4
.L_23:
        /*0038*/ 	.byte	0x04, 0x17
        /*003a*/ 	.short	(.L_25 - .L_24)
.L_24:
        /*003c*/ 	.word	0x00000000
        /*0040*/ 	.short	0x0016
        /*0042*/ 	.short	0x006c
        /*0044*/ 	.byte	0x00, 0xf0, 0x11, 0x00


	//----- nvinfo : EIATTR_KPARAM_INFO
	.align		4
.L_25:
        /*0048*/ 	.byte	0x04, 0x17
        /*004a*/ 	.short	(.L_27 - .L_26)
.L_26:
        /*004c*/ 	.word	0x00000000
        /*0050*/ 	.short	0x0015
        /*0052*/ 	.short	0x0068
        /*0054*/ 	.byte	0x00, 0xf0, 0x11, 0x00


	//----- nvinfo : EIATTR_KPARAM_INFO
	.align		4
.L_27:
        /*0058*/ 	.byte	0x04, 0x17
        /*005a*/ 	.short	(.L_29 - .L_28)
.L_28:
        /*005c*/ 	.word	0x00000000
        /*0060*/ 	.short	0x0014
        /*0062*/ 	.short	0x0064
        /*0064*/ 	.byte	0x00, 0xf0, 0x11, 0x00


	//----- nvinfo : EIATTR_KPARAM_INFO
	.align		4
.L_29:
        /*0068*/ 	.byte	0x04, 0x17
        /*006a*/ 	.short	(.L_31 - .L_30)
.L_30:
        /*006c*/ 	.word	0x00000000
        /*0070*/ 	.short	0x0013
        /*0072*/ 	.short	0x0060
        /*0074*/ 	.byte	0x00, 0xf0, 0x11, 0x00


	//----- nvinfo : EIATTR_KPARAM_INFO
	.align		4
.L_31:
        /*0078*/ 	.byte	0x04, 0x17
        /*007a*/ 	.short	(.L_33 - .L_32)
.L_32:
        /*007c*/ 	.word	0x00000000
        /*0080*/ 	.short	0x0012
        /*0082*/ 	.short	0x005c
        /*0084*/ 	.byte	0x00, 0xf0, 0x11, 0x00


	//----- nvinfo : EIATTR_KPARAM_INFO
	.align		4
.L_33:
        /*0088*/ 	.byte	0x04, 0x17
        /*008a*/ 	.short	(.L_35 - .L_34)
.L_34:
        /*008c*/ 	.word	0x00000000
        /*0090*/ 	.short	0x0011
        /*0092*/ 	.short	0x0058
        /*0094*/ 	.byte	0x00, 0xf0, 0x11, 0x00


	//----- nvinfo : EIATTR_KPARAM_INFO
	.align		4
.L_35:
        /*0098*/ 	.byte	0x04, 0x17
        /*009a*/ 	.short	(.L_37 - .L_36)
.L_36:
        /*009c*/ 	.word	0x00000000
        /*00a0*/ 	.short	0x0010
        /*00a2*/ 	.short	0x0054
        /*00a4*/ 	.byte	0x00, 0xf0, 0x11, 0x00


	//----- nvinfo : EIATTR_KPARAM_INFO
	.align		4
.L_37:
        /*00a8*/ 	.byte	0x04, 0x17
        /*00aa*/ 	.short	(.L_39 - .L_38)
.L_38:
        /*00ac*/ 	.word	0x00000000
        /*00b0*/ 	.short	0x000f
        /*00b2*/ 	.short	0x0050
        /*00b4*/ 	.byte	0x00, 0xf0, 0x11, 0x00


	//----- nvinfo : EIATTR_KPARAM_INFO
	.align		4
.L_39:
        /*00b8*/ 	.byte	0x04, 0x17
        /*00ba*/ 	.short	(.L_41 - .L_40)
.L_40:
        /*00bc*/ 	.word	0x00000000
        /*00c0*/ 	.short	0x000e
        /*00c2*/ 	.short	0x004c
        /*00c4*/ 	.byte	0x00, 0xf0, 0x11, 0x00


	//----- nvinfo : EIATTR_KPARAM_INFO
	.align		4
.L_41:
        /*00c8*/ 	.byte	0x04, 0x17
        /*00ca*/ 	.short	(.L_43 - .L_42)
.L_42:
        /*00cc*/ 	.word	0x00000000
        /*00d0*/ 	.short	0x000d
        /*00d2*/ 	.short	0x0048
        /*00d4*/ 	.byte	0x00, 0xf0, 0x11, 0x00


	//----- nvinfo : EIATTR_KPARAM_INFO
	.align		4
.L_43:
        /*00d8*/ 	.byte	0x04, 0x17
        /*00da*/ 	.short	(.L_45 - .L_44)
.L_44:
        /*00dc*/ 	.word	0x00000000
        /*00e0*/ 	.short	0x000c
        /*00e2*/ 	.short	0x0044
        /*00e4*/ 	.byte	0x00, 0xf0, 0x11, 0x00


	//----- nvinfo : EIATTR_KPARAM_INFO
	.align		4
.L_45:
        /*00e8*/ 	.byte	0x04, 0x17
        /*00ea*/ 	.short	(.L_47 - .L_46)
.L_46:
        /*00ec*/ 	.word	0x00000000
        /*00f0*/ 	.short	0x000b
        /*00f2*/ 	.short	0x0040
        /*00f4*/ 	.byte	0x00, 0xf0, 0x11, 0x00


	//----- nvinfo : EIATTR_KPARAM_INFO
	.align		4
.L_47:
        /*00f8*/ 	.byte	0x04, 0x17
        /*00fa*/ 	.short	(.L_49 - .L_48)
.L_48:
        /*00fc*/ 	.word	0x00000000
        /*0100*/ 	.short	0x000a
        /*0102*/ 	.short	0x003c
        /*0104*/ 	.byte	0x00, 0xf0, 0x11, 0x00


	//----- nvinfo : EIATTR_KPARAM_INFO
	.align		4
.L_49:
        /*0108*/ 	.byte	0x04, 0x17
        /*010a*/ 	.short	(.L_51 - .L_50)
.L_50:
        /*010c*/ 	.word	0x00000000
        /*0110*/ 	.short	0x0009
        /*0112*/ 	.short	0x0038
        /*0114*/ 	.byte	0x00, 0xf0, 0x11, 0x00


	//----- nvinfo : EIATTR_KPARAM_INFO
	.align		4
.L_51:
        /*0118*/ 	.byte	0x04, 0x17
        /*011a*/ 	.short	(.L_53 - .L_52)
.L_52:
        /*011c*/ 	.word	0x00000000
        /*0120*/ 	.short	0x0008
        /*0122*/ 	.short	0x0034
        /*0124*/ 	.byte	0x00, 0xf0, 0x11, 0x00


	//----- nvinfo : EIATTR_KPARAM_INFO
	.align		4
.L_53:
        /*0128*/ 	.byte	0x04, 0x17
        /*012a*/ 	.short	(.L_55 - .L_54)
.L_54:
        /*012c*/ 	.word	0x00000000
        /*0130*/ 	.short	0x0007
        /*0132*/ 	.short	0x0030
        /*0134*/ 	.byte	0x00, 0xf0, 0x11, 0x00


	//----- nvinfo : EIATTR_KPARAM_INFO
	.align		4
.L_55:
        /*0138*/ 	.byte	0x04, 0x17
        /*013a*/ 	.short	(.L_57 - .L_56)
.L_56:
        /*013c*/ 	.word	0x00000000
        /*0140*/ 	.short	0x0006
        /*0142*/ 	.short	0x002c
        /*0144*/ 	.byte	0x00, 0xf0, 0x11, 0x00


	//----- nvinfo : EIATTR_KPARAM_INFO
	.align		4
.L_57:
        /*0148*/ 	.byte	0x04, 0x17
        /*014a*/ 	.short	(.L_59 - .L_58)
.L_58:
        /*014c*/ 	.word	0x00000000
        /*0150*/ 	.short	0x0005
        /*0152*/ 	.short	0x0028
        /*0154*/ 	.byte	0x00, 0xf0, 0x11, 0x00


	//----- nvinfo : EIATTR_KPARAM_INFO
	.align		4
.L_59:
        /*0158*/ 	.byte	0x04, 0x17
        /*015a*/ 	.short	(.L_61 - .L_60)
.L_60:
        /*015c*/ 	.word	0x00000000
        /*0160*/ 	.short	0x0004
        /*0162*/ 	.short	0x0020
        /*0164*/ 	.byte	0x00, 0xf4, 0x21, 0x00


	//----- nvinfo : EIATTR_KPARAM_INFO
	.align		4
.L_61:
        /*0168*/ 	.byte	0x04, 0x17
        /*016a*/ 	.short	(.L_63 - .L_62)
.L_62:
        /*016c*/ 	.word	0x00000000
        /*0170*/ 	.short	0x0003
        /*0172*/ 	.short	0x0018
        /*0174*/ 	.byte	0x00, 0xf4, 0x21, 0x00


	//----- nvinfo : EIATTR_KPARAM_INFO
	.align		4
.L_63:
        /*0178*/ 	.byte	0x04, 0x17
        /*017a*/ 	.short	(.L_65 - .L_64)
.L_64:
        /*017c*/ 	.word	0x00000000
        /*0180*/ 	.short	0x0002
        /*0182*/ 	.short	0x0010
        /*0184*/ 	.byte	0x00, 0xf4, 0x21, 0x00


	//----- nvinfo : EIATTR_KPARAM_INFO
	.align		4
.L_65:
        /*0188*/ 	.byte	0x04, 0x17
        /*018a*/ 	.short	(.L_67 - .L_66)
.L_66:
        /*018c*/ 	.word	0x00000000
        /*0190*/ 	.short	0x0001
        /*0192*/ 	.short	0x0008
        /*0194*/ 	.byte	0x00, 0xf4, 0x21, 0x00


	//----- nvinfo : EIATTR_KPARAM_INFO
	.align		4
.L_67:
        /*0198*/ 	.byte	0x04, 0x17
        /*019a*/ 	.short	(.L_69 - .L_68)
.L_68:
        /*019c*/ 	.word	0x00000000
        /*01a0*/ 	.short	0x0000
        /*01a2*/ 	.short	0x0000
        /*01a4*/ 	.byte	0x00, 0xf4, 0x21, 0x00


	//----- nvinfo : EIATTR_AT_ENTRY_FRAGMENTS
	.align		4
.L_69:
        /*01a8*/ 	.byte	0x04, 0x4f
        /*01aa*/ 	.short	(.L_71 - .L_70)


	//   ....[0]....
.L_70:
        /*01ac*/ 	.word	0x00000004


	//----- nvinfo : EIATTR_RESERVED_SMEM_USED
	.align		4
.L_71:
        /*01b0*/ 	.byte	0x01, 0x41
	.zero		2


	//----- nvinfo : EIATTR_SPARSE_MMA_MASK
	.align		4
        /*01b4*/ 	.byte	0x03, 0x50
        /*01b6*/ 	.short	0x0000


	//----- nvinfo : EIATTR_TCGEN05_1CTA_USED
	.align		4
        /*01b8*/ 	.byte	0x01, 0x51
	.zero		2


	//----- nvinfo : EIATTR_MAXREG_COUNT
	.align		4
        /*01bc*/ 	.byte	0x03, 0x1b
        /*01be*/ 	.short	0x00ff


	//----- nvinfo : EIATTR_NUM_BARRIERS
	.align		4
        /*01c0*/ 	.byte	0x02, 0x4c
        /*01c2*/ 	.byte	0x01
	.zero		1


	//----- nvinfo : EIATTR_INT_WARP_WIDE_INSTR_OFFSETS
	.align		4
        /*01c4*/ 	.byte	0x04, 0x31
        /*01c6*/ 	.short	(.L_73 - .L_72)


	//   ....[0]....
.L_72:
        /*01c8*/ 	.word	0x00000b30


	//   ....[1]....
        /*01cc*/ 	.word	0x00000b70


	//   ....[2]....
        /*01d0*/ 	.word	0x00000fd0


	//   ....[3]....
        /*01d4*/ 	.word	0x00001030


	//   ....[4]....
        /*01d8*/ 	.word	0x00003230


	//   ....[5]....
        /*01dc*/ 	.word	0x000061f0


	//   ....[6]....
        /*01e0*/ 	.word	0x00006240


	//----- nvinfo : EIATTR_COOP_GROUP_MASK_REGIDS
	.align		4
.L_73:
        /*01e4*/ 	.byte	0x04, 0x29
        /*01e6*/ 	.short	(.L_75 - .L_74)


	//   ....[0]....
.L_74:
        /*01e8*/ 	.word	0xffffffff


	//   ....[1]....
        /*01ec*/ 	.word	0xffffffff


	//   ....[2]....
        /*01f0*/ 	.word	0xffffffff


	//   ....[3]....
        /*01f4*/ 	.word	0xffffffff


	//   ....[4]....
        /*01f8*/ 	.word	0xffffffff


	//   ....[5]....
        /*01fc*/ 	.word	0xffffffff


	//   ....[6]....
        /*0200*/ 	.word	0xffffffff


	//   ....[7]....
        /*0204*/ 	.word	0xffffffff


	//----- nvinfo : EIATTR_COOP_GROUP_INSTR_OFFSETS
	.align		4
.L_75:
        /*0208*/ 	.byte	0x04, 0x28
        /*020a*/ 	.short	(.L_77 - .L_76)


	//   ....[0]....
.L_76:
        /*020c*/ 	.word	0x00000060


	//   ....[1]....
        /*0210*/ 	.word	0x00000320


	//   ....[2]....
        /*0214*/ 	.word	0x00001ce0


	//   ....[3]....
        /*0218*/ 	.word	0x000029f0


	//   ....[4]....
        /*021c*/ 	.word	0x00004080


	//   ....[5]....
        /*0220*/ 	.word	0x00004940


	//   ....[6]....
        /*0224*/ 	.word	0x00006080


	//   ....[7]....
        /*0228*/ 	.word	0x000062f0


	//----- nvinfo : EIATTR_VRC_CTA_INIT_COUNT
	.align		4
.L_77:
        /*022c*/ 	.byte	0x02, 0x4a
        /*022e*/ 	.byte	0x80
	.zero		1


	//----- nvinfo : EIATTR_MBARRIER_INSTR_OFFSETS
	.align		4
        /*0230*/ 	.byte	0x04, 0x39
        /*0232*/ 	.short	(.L_79 - .L_78)


	//   ....[0]....
.L_78:
        /*0234*/ 	.word	0x00000e70
        /*0238*/ 	.word	0x000000ff
        /*023c*/ 	.word	0x00004800
        /*0240*/ 	.short	0x0100
        /*0242*/ 	.byte	0x0a
	.zero		1


	//   ....[1]....
        /*0244*/ 	.word	0x00001020
        /*0248*/ 	.word	0x000000ff
        /*024c*/ 	.word	0x00004808
        /*0250*/ 	.short	0x0100
        /*0252*/ 	.byte	0x0a
	.zero		1


	//   ....[2]....
        /*0254*/ 	.word	0x00001130
        /*0258*/ 	.word	0x000000ff
        /*025c*/ 	.word	0x00003800
        /*0260*/ 	.short	0x0100
        /*0262*/ 	.byte	0x0a
	.zero		1


	//   ....[3]....
        /*0264*/ 	.word	0x00001270
        /*0268*/ 	.word	0x000000ff
        /*026c*/ 	.word	0x00003800
        /*0270*/ 	.short	0x010a
        /*0272*/ 	.byte	0x0a
	.zero		1


	//   ....[4]....
        /*0274*/ 	.word	0x000013c0
        /*0278*/ 	.word	0x000000ff
        /*027c*/ 	.word	0x00003800
        /*0280*/ 	.short	0x0108
        /*0282*/ 	.byte	0x0a
	.zero		1


	//   ....[5]....
        /*0284*/ 	.word	0x000032f0
        /*0288*/ 	.word	0x000000ff
        /*028c*/ 	.word	0x00004810
        /*0290*/ 	.short	0x0100
        /*0292*/ 	.byte	0x0a
	.zero		1


	//   ....[6]....
        /*0294*/ 	.word	0x000033e0
        /*0298*/ 	.word	0x000000ff
        /*029c*/ 	.word	0x00004810
        /*02a0*/ 	.short	0x010a
        /*02a2*/ 	.byte	0x0a
	.zero		1


	//   ....[7]....
        /*02a4*/ 	.word	0x00003690
        /*02a8*/ 	.word	0x000000ff
        /*02ac*/ 	.word	0x00004810
        /*02b0*/ 	.short	0x0108
        /*02b2*/ 	.byte	0x0a
	.zero		1


	//   ....[8]....
        /*02b4*/ 	.word	0x000047d0
        /*02b8*/ 	.word	0x000000ff
        /*02bc*/ 	.word	0x00000000
        /*02c0*/ 	.short	0x010a
        /*02c2*/ 	.byte	0x20
	.zero		1


	//   ....[9]....
        /*02c4*/ 	.word	0x00005030
        /*02c8*/ 	.word	0x000000ff
        /*02cc*/ 	.word	0x00000000
        /*02d0*/ 	.short	0x010a
        /*02d2*/ 	.byte	0x20
	.zero		1


	//   ....[10]....
        /*02d4*/ 	.word	0x00005160
        /*02d8*/ 	.word	0x000000ff
        /*02dc*/ 	.word	0x00004800
        /*02e0*/ 	.short	0x0108
        /*02e2*/ 	.byte	0x0a
	.zero		1


	//   ....[11]....
        /*02e4*/ 	.word	0x000051a0
        /*02e8*/ 	.word	0x000000ff
        /*02ec*/ 	.word	0x00004808
        /*02f0*/ 	.short	0x0108
        /*02f2*/ 	.byte	0x0a
	.zero		1


	//   ....[12]....
        /*02f4*/ 	.word	0x00006310
        /*02f8*/ 	.word	0x000000ff
        /*02fc*/ 	.word	0x00003800
        /*0300*/ 	.short	0x010a
        /*0302*/ 	.byte	0x0a
	.zero		1


	//   ....[13]....
        /*0304*/ 	.word	0x00006340
        /*0308*/ 	.word	0x000000ff
        /*030c*/ 	.word	0x00004810
        /*0310*/ 	.short	0x010a
        /*0312*/ 	.byte	0x0a
	.zero		1


	//   ....[14]....
        /*0314*/ 	.word	0x00006370
        /*0318*/ 	.word	0x000000ff
        /*031c*/ 	.word	0x00000000
        /*0320*/ 	.short	0x010a
        /*0322*/ 	.byte	0x20
	.zero		1


	//   ....[15]....
        /*0324*/ 	.word	0x000063a0
        /*0328*/ 	.word	0x000000ff
        /*032c*/ 	.word	0x00000000
        /*0330*/ 	.short	0x010a
        /*0332*/ 	.byte	0x20
	.zero		1


	//----- nvinfo : EIATTR_NUM_MBARRIERS
	.align		4
.L_79:
        /*0334*/ 	.byte	0x03, 0x38
        /*0336*/ 	.short	0xffff


	//----- nvinfo : EIATTR_EXIT_INSTR_OFFSETS
	.align		4
        /*0338*/ 	.byte	0x04, 0x1c
        /*033a*/ 	.short	(.L_81 - .L_80)


	//   ....[0]....
.L_80:
        /*033c*/ 	.word	0x00006300


	//----- nvinfo : EIATTR_REQNTID
	.align		4
.L_81:
        /*0340*/ 	.byte	0x04, 0x10
        /*0342*/ 	.short	(.L_83 - .L_82)
.L_82:
        /*0344*/ 	.word	0x00000100
        /*0348*/ 	.word	0x00000001
        /*034c*/ 	.word	0x00000001


	//----- nvinfo : EIATTR_CRS_STACK_SIZE
	.align		4
.L_83:
        /*0350*/ 	.byte	0x04, 0x1e
        /*0352*/ 	.short	(.L_85 - .L_84)
.L_84:
        /*0354*/ 	.word	0x00000000


	//----- nvinfo : EIATTR_CBANK_PARAM_SIZE
	.align		4
.L_85:
        /*0358*/ 	.byte	0x03, 0x19
        /*035a*/ 	.short	0x0088


	//----- nvinfo : EIATTR_PARAM_CBANK
	.align		4
        /*035c*/ 	.byte	0x04, 0x0a
        /*035e*/ 	.short	(.L_87 - .L_86)
	.align		4
.L_86:
        /*0360*/ 	.word	index@(.nv.constant0.attn_fwd)
        /*0364*/ 	.short	0x0380
        /*0366*/ 	.short	0x0088


	//----- nvinfo : EIATTR_SW_WAR
	.align		4
.L_87:
        /*0368*/ 	.byte	0x04, 0x36
        /*036a*/ 	.short	(.L_89 - .L_88)
.L_88:
        /*036c*/ 	.word	0x00000008
.L_89:


//--------------------- .nv.compat                --------------------------
	.section	.nv.compat,"",@"SHT_CUDA_COMPAT_INFO"
	.align	4
        /*0000*/ 	.byte	0x02, 0x02, 0x02, 0x00, 0x02, 0x05, 0x05, 0x00, 0x02, 0x03, 0x00, 0x00, 0x02, 0x06, 0x01, 0x00


//--------------------- .nv.callgraph             --------------------------
	.section	.nv.callgraph,"",@"SHT_CUDA_CALLGRAPH"
	.align	4
	.sectionentsize	8
	.align		4
        /*0000*/ 	.word	0x00000000
	.align		4
        /*0004*/ 	.word	0xffffffff
	.align		4
        /*0008*/ 	.word	0x00000000
	.align		4
        /*000c*/ 	.word	0xfffffffe
	.align		4
        /*0010*/ 	.word	0x00000000
	.align		4
        /*0014*/ 	.word	0xfffffffd
	.align		4
        /*0018*/ 	.word	0x00000000
	.align		4
        /*001c*/ 	.word	0xfffffffc


//--------------------- .nv.constant4             --------------------------
	.section	.nv.constant4,"a",@progbits
	.align	8
	.align		8
.nv.constant4:
        /*0000*/ 	.dword	_$_str


//--------------------- .text.attn_fwd            --------------------------
	.section	.text.attn_fwd,"ax",@progbits
	.align	128
        .global         attn_fwd
        .type           attn_fwd,@function
        .size           attn_fwd,(.L_x_30 - attn_fwd)
        .other          attn_fwd,@"STO_CUDA_ENTRY STV_DEFAULT"
attn_fwd:
.text.attn_fwd:
[----:B------:R-:W0:Y:S01]  /*0000*/  LDC R1, c[0x0][0x37c] ;  /* 0x0000df00ff017b82 */ /* 0x000e220000000800 */
[----:B------:R-:W1:Y:S02]  /*0010*/  S2R R0, SR_TID.X ;  /* 0x0000000000007919 */ /* 0x000e640000002100 */
[----:B-1----:R-:W-:-:S13]  /*0020*/  ISETP.GE.U32.AND P0, PT, R0, 0x20, PT ;  /* 0x000000200000780c */ /* 0x002fda0003f06070 */
[----:B------:R-:W-:Y:S02]  /*0030*/  VOTEU.ANY UP0, P0 ;  /* 0x0000000000ff7886 */ /* 0x000fe40000000100 */
[----:B0-----:R-:W-:Y:S05]  /*0040*/  BRA.U UP0, `(.L_x_0) ;  /* 0x0000000100b87547 */ /* 0x001fea000b800000 */
[----:B------:R-:W0:Y:S01]  /*0050*/  S2UR UR6, SR_CgaCtaId ;  /* 0x00000000000679c3 */ /* 0x000e220000008800 */
[----:B------:R-:W-:Y:S01]  /*0060*/  NOP ;  /* 0x0000000000007918 */ /* 0x000fe20000000000 */
[----:B------:R-:W-:Y:S02]  /*0070*/  UMOV UR4, 0x40 ;  /* 0x0000004000047882 */ /* 0x000fe40000000000 */
[----:B0-----:R-:W-:-:S09]  /*0080*/  ULEA UR4, UR6, UR4, 0x18 ;  /* 0x0000000406047291 */ /* 0x001fd2000f8ec0ff */
[----:B------:R-:W0:Y:S01]  /*0090*/  LDS.U8 R2, [UR4] ;  /* 0x00000004ff027984 */ /* 0x000e220008000000 */
[----:B------:R-:W-:Y:S02]  /*00a0*/  UMOV UR4, 0x400 ;  /* 0x0000040000047882 */ /* 0x000fe40000000000 */
[----:B------:R-:W-:Y:S01]  /*00b0*/  ULEA UR4, UR6, UR4, 0x18 ;  /* 0x0000000406047291 */ /* 0x000fe2000f8ec0ff */
[----:B0-----:R-:W-:-:S13]  /*00c0*/  ISETP.NE.AND P0, PT, R2, RZ, PT ;  /* 0x000000ff0200720c */ /* 0x001fda0003f05270 */
[----:B------:R-:W-:Y:S05]  /*00d0*/  @P0 BRA `(.L_x_1) ;  /* 0x00000000007c0947 */ /* 0x000fea0003800000 */
[----:B------:R-:W-:-:S13]  /*00e0*/  ELECT P0, URZ, PT ;  /* 0x0000000000ff782f */ /* 0x000fda0003800000 */
[----:B------:R-:W-:Y:S05]  /*00f0*/  @!P0 BRA `(.L_x_2) ;  /* 0x0000000000848947 */ /* 0x000fea0003800000 */
[----:B------:R-:W-:Y:S01]  /*0100*/  UMOV UR5, 0x4 ;  /* 0x0000000400057882 */ /* 0x000fe20000000000 */
[----:B------:R-:W-:Y:S02]  /*0110*/  IMAD.MOV.U32 R5, RZ, RZ, 0x1 ;  /* 0x00000001ff057424 */ /* 0x000fe400078e00ff */
[----:B------:R-:W-:Y:S02]  /*0120*/  IMAD.MOV.U32 R3, RZ, RZ, 0xf ;  /* 0x0000000fff037424 */ /* 0x000fe400078e00ff */
[----:B------:R-:W-:Y:S04]  /*0130*/  DEPBAR.LE SB0, 0x36 ;  /* 0x00008d800000791a */ /* 0x000fe80000000000 */
[----:B------:R-:W0:Y:S02]  /*0140*/  UTCATOMSWS.FIND_AND_SET.ALIGN UP1, UR5, UR5 ;  /* 0x00000005000575e3 */ /* 0x000e240008020800 */
[----:B0-----:R-:W-:-:S04]  /*0150*/  PLOP3.LUT P0, PT, PT, PT, UP1, 0x80, 0x8 ;  /* 0x000000000008781c */ /* 0x001fc80003f0f018 */
[----:B------:R-:W-:-:S04]  /*0160*/  SEL R2, RZ, 0xffffffff, !P0 ;  /* 0xffffffffff027807 */ /* 0x000fc80004000000 */
[----:B------:R-:W-:Y:S01]  /*0170*/  ISETP.NE.AND P0, PT, R2, RZ, PT ;  /* 0x000000ff0200720c */ /* 0x000fe20003f05270 */
[----:B------:R-:W-:-:S12]  /*0180*/  IMAD.U32 R2, RZ, RZ, UR5 ;  /* 0x00000005ff027e24 */ /* 0x000fd8000f8e00ff */
[----:B------:R-:W-:Y:S05]  /*0190*/  @P0 BRA `(.L_x_3) ;  /* 0x0000000000240947 */ /* 0x000fea0003800000 */
.L_x_4:
[----:B------:R-:W-:Y:S05]  /*01a0*/  NANOSLEEP 0x64 ;  /* 0x000000640000795d */ /* 0x000fea0003800000 */
[----:B------:R-:W-:-:S05]  /*01b0*/  UMOV UR5, 0x4 ;  /* 0x0000000400057882 */ /* 0x000fca0000000000 */
[----:B------:R-:W-:Y:S04]  /*01c0*/  DEPBAR.LE SB0, 0x36 ;  /* 0x00008d800000791a */ /* 0x000fe80000000000 */
[----:B------:R-:W0:Y:S02]  /*01d0*/  UTCATOMSWS.FIND_AND_SET.ALIGN UP1, UR5, UR5 ;  /* 0x00000005000575e3 */ /* 0x000e240008020800 */
[----:B0-----:R-:W-:-:S04]  /*01e0*/  PLOP3.LUT P0, PT, PT, PT, UP1, 0x80, 0x8 ;  /* 0x000000000008781c */ /* 0x001fc80003f0f018 */
[----:B------:R-:W-:-:S04]  /*01f0*/  SEL R2, RZ, 0xffffffff, !P0 ;  /* 0xffffffffff027807 */ /* 0x000fc80004000000 */
[----:B------:R-:W-:Y:S01]  /*0200*/  ISETP.NE.AND P0, PT, R2, RZ, PT ;  /* 0x000000ff0200720c */ /* 0x000fe20003f05270 */
[----:B------:R-:W-:-:S12]  /*0210*/  IMAD.U32 R2, RZ, RZ, UR5 ;  /* 0x00000005ff027e24 */ /* 0x000fd8000f8e00ff */
[----:B------:R-:W-:Y:S05]  /*0220*/  @!P0 BRA `(.L_x_4) ;  /* 0xfffffffc00dc8947 */ /* 0x000fea000383ffff */
.L_x_3:
[C---:B------:R-:W-:Y:S01]  /*0230*/  VIADD R4, R2.reuse, 0x10 ;  /* 0x0000001002047836 */ /* 0x040fe20000000000 */
[----:B------:R-:W-:Y:S01]  /*0240*/  UMOV UR5, 0x50 ;  /* 0x0000005000057882 */ /* 0x000fe20000000000 */
[----:B------:R-:W-:Y:S01]  /*0250*/  SHF.L.U32 R3, R3, R2, RZ ;  /* 0x0000000203037219 */ /* 0x000fe200000006ff */
[----:B------:R-:W-:Y:S01]  /*0260*/  ULEA UR5, UR6, UR5, 0x18 ;  /* 0x0000000506057291 */ /* 0x000fe2000f8ec0ff */
[----:B------:R-:W-:Y:S01]  /*0270*/  IMAD.SHL.U32 R2, R2, 0x20, RZ ;  /* 0x0000002002027824 */ /* 0x000fe200078e00ff */
[----:B------:R-:W-:-:S04]  /*0280*/  SHF.L.U32 R4, R5, R4, RZ ;  /* 0x0000000405047219 */ /* 0x000fc800000006ff */
[----:B------:R-:W-:-:S05]  /*0290*/  LOP3.LUT R3, R4, R3, RZ, 0xfc, !PT ;  /* 0x0000000304037212 */ /* 0x000fca00078efcff */
[----:B------:R0:W-:Y:S04]  /*02a0*/  ATOMS.OR RZ, [UR5], R3 ;  /* 0x00000003ffff798c */ /* 0x0001e8000b000005 */
[----:B------:R0:W-:Y:S01]  /*02b0*/  STS [UR4], R2 ;  /* 0x00000002ff007988 */ /* 0x0001e20008000804 */
[----:B------:R-:W-:Y:S05]  /*02c0*/  BRA `(.L_x_2) ;  /* 0x0000000000107947 */ /* 0x000fea0003800000 */
.L_x_1:
[----:B------:R-:W-:Y:S01]  /*02d0*/  IMAD.MOV.U32 R3, RZ, RZ, -0x1 ;  /* 0xffffffffff037424 */ /* 0x000fe200078e00ff */
[----:B------:R-:W-:-:S04]  /*02e0*/  MOV R2, 0x310 ;  /* 0x0000031000027802 */ /* 0x000fc80000000f00 */
[----:B------:R0:W-:Y:S03]  /*02f0*/  STS [UR4], R3 ;  /* 0x00000003ff007988 */ /* 0x0001e60008000804 */
[----:B0-----:R-:W-:Y:S05]  /*0300*/  CALL.REL.NOINC `($__internal_1_$__cuda_sm10x_tcgen05_guardrail_trap_phase_invalid_during_alloc) ;  /* 0x00000060003c7944 */ /* 0x001fea0003c00000 */
.L_x_2:
[----:B------:R-:W-:Y:S05]  /*0310*/  WARPSYNC.ALL ;  /* 0x0000000000007948 */ /* 0x000fea0003800000 */
[----:B------:R-:W-:Y:S01]  /*0320*/  NOP ;  /* 0x0000000000007918 */ /* 0x000fe20000000000 */
.L_x_0:
[----:B------:R-:W1:Y:S08]  /*0330*/  S2UR UR11, SR_CTAID.X ;  /* 0x00000000000b79c3 */ /* 0x000e700000002500 */
[----:B------:R-:W-:Y:S01]  /*0340*/  BAR.SYNC.DEFER_BLOCKING 0x0 ;  /* 0x0000000000007b1d */ /* 0x000fe20000010000 */
[----:B0-----:R-:W-:-:S04]  /*0350*/  SHF.R.U32.HI R2, RZ, 0x7, R0 ;  /* 0x00000007ff027819 */ /* 0x001fc80000011600 */
[----:B------:R-:W-:Y:S01]  /*0360*/  SGXT.U32 R2, R2, 0x1 ;  /* 0x000000010202781a */ /* 0x000fe20000000000 */
[----:B------:R-:W0:Y:S02]  /*0370*/  LDCU.64 UR4, c[0x0][0x3b0] ;  /* 0x00007600ff0477ac */ /* 0x000e240008000a00 */
[----:B------:R-:W2:Y:S01]  /*0380*/  S2UR UR6, SR_CgaCtaId ;  /* 0x00000000000679c3 */ /* 0x000ea20000008800 */
[----:B------:R-:W-:Y:S01]  /*0390*/  UMOV UR10, 0x400 ;  /* 0x00000400000a7882 */ /* 0x000fe20000000000 */
[----:B------:R-:W3:Y:S06]  /*03a0*/  LDCU.64 UR24, c[0x0][0x358] ;  /* 0x00006b00ff1877ac */ /* 0x000eec0008000a00 */
[----:B------:R-:W4:Y:S01]  /*03b0*/  LDC R34, c[0x0][0x3b8] ;  /* 0x0000ee00ff227b82 */ /* 0x000f220000000800 */
[----:B------:R-:W0:Y:S07]  /*03c0*/  LDCU.64 UR8, c[0x0][0x3c0] ;  /* 0x00007800ff0877ac */ /* 0x000e2e0008000a00 */
[----:B------:R-:W0:Y:S01]  /*03d0*/  S2UR UR12, SR_CTAID.Y ;  /* 0x00000000000c79c3 */ /* 0x000e220000002600 */
[----:B-1----:R-:W-:-:S06]  /*03e0*/  USHF.L.U32 UR11, UR11, 0x7, URZ ;  /* 0x000000070b0b7899 */ /* 0x002fcc00080006ff */
[----:B------:R-:W-:Y:S01]  /*03f0*/  IMAD.U32 R3, RZ, RZ, UR11 ;  /* 0x0000000bff037e24 */ /* 0x000fe2000f8e00ff */
[----:B------:R-:W1:Y:S01]  /*0400*/  LDC.64 R30, c[0x0][0x380] ;  /* 0x0000e000ff1e7b82 */ /* 0x000e620000000a00 */
[----:B--2---:R-:W-:-:S03]  /*0410*/  ULEA UR10, UR6, UR10, 0x18 ;  /* 0x0000000a060a7291 */ /* 0x004fc6000f8ec0ff */
[----:B------:R-:W-:Y:S01]  /*0420*/  LOP3.LUT R3, R3, 0x7f, R0, 0xf8, !PT ;  /* 0x0000007f03037812 */ /* 0x000fe200078ef800 */
[----:B----4-:R-:W-:-:S05]  /*0430*/  IMAD R7, R2, R34, RZ ;  /* 0x0000002202077224 */ /* 0x010fca00078e02ff */
[----:B------:R-:W2:Y:S01]  /*0440*/  LDS R29, [UR10] ;  /* 0x0000000aff1d7984 */ /* 0x000ea20008000800 */
[----:B0-----:R-:W-:Y:S02]  /*0450*/  IMAD R5, R3, UR5, RZ ;  /* 0x0000000503057c24 */ /* 0x001fe4000f8e02ff */
[----:B------:R-:W-:Y:S01]  /*0460*/  IMAD R9, R34, 0x2, R7 ;  /* 0x0000000222097824 */ /* 0x000fe200078e0207 */
[----:B------:R-:W-:-:S03]  /*0470*/  UIMAD UR4, UR12, UR4, URZ ;  /* 0x000000040c0472a4 */ /* 0x000fc6000f8e02ff */
[C---:B------:R-:W-:Y:S01]  /*0480*/  IMAD R11, R34.reuse, 0x2, R9 ;  /* 0x00000002220b7824 */ /* 0x040fe200078e0209 */
[----:B------:R-:W-:Y:S01]  /*0490*/  SHF.R.S32.HI R4, RZ, 0x1f, R5 ;  /* 0x0000001fff047819 */ /* 0x000fe20000011405 */
[----:B------:R-:W-:Y:S02]  /*04a0*/  USHF.R.S32.HI UR5, URZ, 0x1f, UR4 ;  /* 0x0000001fff057899 */ /* 0x000fe40008011404 */
[C---:B------:R-:W-:Y:S01]  /*04b0*/  IMAD R12, R34.reuse, 0x2, R11 ;  /* 0x00000002220c7824 */ /* 0x040fe200078e020b */
[----:B------:R-:W-:Y:S01]  /*04c0*/  BAR.SYNC.DEFER_BLOCKING 0x0 ;  /* 0x0000000000007b1d */ /* 0x000fe20000010000 */
[----:B-1----:R-:W-:Y:S02]  /*04d0*/  IADD3 R30, P0, P1, R5, UR4, R30 ;  /* 0x00000004051e7c10 */ /* 0x002fe4000f91e01e */
[----:B------:R-:W-:Y:S02]  /*04e0*/  IMAD R13, R34, 0x2, R12 ;  /* 0x00000002220d7824 */ /* 0x000fe400078e020c */
[----:B------:R-:W-:-:S02]  /*04f0*/  IADD3.X R32, PT, PT, R4, UR5, R31, P0, P1 ;  /* 0x0000000504207c10 */ /* 0x000fc400087e241f */
[-C--:B------:R-:W-:Y:S01]  /*0500*/  IADD3 R4, P0, PT, R7, R30.reuse, RZ ;  /* 0x0000001e07047210 */ /* 0x080fe20007f1e0ff */
[----:B------:R-:W-:Y:S01]  /*0510*/  IMAD R15, R34, 0x2, R13 ;  /* 0x00000002220f7824 */ /* 0x000fe200078e020d */
[----:B------:R-:W-:Y:S01]  /*0520*/  IADD3 R6, P1, PT, R9, R30, RZ ;  /* 0x0000001e09067210 */ /* 0x000fe20007f3e0ff */
[----:B------:R-:W0:Y:S01]  /*0530*/  LDCU UR5, c[0x0][0x3c8] ;  /* 0x00007900ff0577ac */ /* 0x000e220008000800 */
[----:B------:R-:W-:Y:S02]  /*0540*/  LEA.HI.X.SX32 R5, R7, R32, 0x1, P0 ;  /* 0x0000002007057211 */ /* 0x000fe400000f0eff */
[----:B------:R-:W-:Y:S02]  /*0550*/  IADD3 R8, P0, PT, R11, R30, RZ ;  /* 0x0000001e0b087210 */ /* 0x000fe40007f1e0ff */
[----:B------:R-:W-:Y:S02]  /*0560*/  LEA.HI.X.SX32 R7, R9, R32, 0x1, P1 ;  /* 0x0000002009077211 */ /* 0x000fe400008f0eff */
[----:B------:R-:W-:-:S02]  /*0570*/  IADD3 R10, P1, PT, R12, R30, RZ ;  /* 0x0000001e0c0a7210 */ /* 0x000fc40007f3e0ff */
[-C--:B------:R-:W-:Y:S01]  /*0580*/  LEA.HI.X.SX32 R9, R11, R32.reuse, 0x1, P0 ;  /* 0x000000200b097211 */ /* 0x080fe200000f0eff */
[----:B---3--:R1:W5:Y:S01]  /*0590*/  LDG.E.U8 R20, desc[UR24][R4.64] ;  /* 0x0000001804147981 */ /* 0x008362000c1e1100 */
[----:B------:R-:W-:Y:S02]  /*05a0*/  LEA.HI.X.SX32 R11, R12, R32, 0x1, P1 ;  /* 0x000000200c0b7211 */ /* 0x000fe400008f0eff */
[C---:B------:R-:W-:Y:S01]  /*05b0*/  IADD3 R12, P0, PT, R13.reuse, R30, RZ ;  /* 0x0000001e0d0c7210 */ /* 0x040fe20007f1e0ff */
[----:B------:R3:W5:Y:S04]  /*05c0*/  LDG.E.U8 R19, desc[UR24][R6.64] ;  /* 0x0000001806137981 */ /* 0x000768000c1e1100 */
[----:B------:R-:W5:Y:S01]  /*05d0*/  LDG.E.U8 R21, desc[UR24][R8.64] ;  /* 0x0000001808157981 */ /* 0x000f62000c1e1100 */
[----:B------:R-:W-:Y:S01]  /*05e0*/  LEA.HI.X.SX32 R13, R13, R32, 0x1, P0 ;  /* 0x000000200d0d7211 */ /* 0x000fe200000f0eff */
[C---:B-1----:R-:W-:Y:S01]  /*05f0*/  IMAD R5, R34.reuse, 0x2, R15 ;  /* 0x0000000222057824 */ /* 0x042fe200078e020f */
[C---:B------:R-:W-:Y:S01]  /*0600*/  IADD3 R14, P0, PT, R15.reuse, R30, RZ ;  /* 0x0000001e0f0e7210 */ /* 0x040fe20007f1e0ff */
[----:B------:R1:W5:Y:S02]  /*0610*/  LDG.E.U8 R22, desc[UR24][R10.64] ;  /* 0x000000180a167981 */ /* 0x000364000c1e1100 */
[C---:B------:R-:W-:Y:S01]  /*0620*/  IMAD R16, R34.reuse, 0x2, R5 ;  /* 0x0000000222107824 */ /* 0x040fe200078e0205 */
[----:B------:R-:W-:Y:S01]  /*0630*/  LEA.HI.X.SX32 R15, R15, R32, 0x1, P0 ;  /* 0x000000200f0f7211 */ /* 0x000fe200000f0eff */
[----:B------:R4:W5:Y:S01]  /*0640*/  LDG.E.U8 R24, desc[UR24][R12.64] ;  /* 0x000000180c187981 */ /* 0x000962000c1e1100 */
[CC--:B------:R-:W-:Y:S01]  /*0650*/  IADD3 R4, P0, PT, R5.reuse, R30.reuse, RZ ;  /* 0x0000001e05047210 */ /* 0x0c0fe20007f1e0ff */
[----:B------:R-:W-:Y:S01]  /*0660*/  IMAD R17, R34, 0x2, R16 ;  /* 0x0000000222117824 */ /* 0x000fe200078e0210 */
[----:B---3--:R-:W-:Y:S01]  /*0670*/  IADD3 R6, P1, PT, R16, R30, RZ ;  /* 0x0000001e10067210 */ /* 0x008fe20007f3e0ff */
[----:B------:R3:W5:Y:S01]  /*0680*/  LDG.E.U8 R23, desc[UR24][R14.64] ;  /* 0x000000180e177981 */ /* 0x000762000c1e1100 */
[----:B------:R-:W-:Y:S01]  /*0690*/  LEA.HI.X.SX32 R5, R5, R32, 0x1, P0 ;  /* 0x0000002005057211 */ /* 0x000fe200000f0eff */
[----:B-1----:R-:W-:Y:S01]  /*06a0*/  IMAD R11, R34, 0x2, R17 ;  /* 0x00000002220b7824 */ /* 0x002fe200078e0211 */
[----:B------:R-:W-:-:S03]  /*06b0*/  IADD3 R8, P0, PT, R17, R30, RZ ;  /* 0x0000001e11087210 */ /* 0x000fc60007f1e0ff */
[----:B----4-:R-:W-:Y:S01]  /*06c0*/  IMAD R13, R34, 0x2, R11 ;  /* 0x00000002220d7824 */ /* 0x010fe200078e020b */
[-C--:B------:R-:W-:Y:S01]  /*06d0*/  LEA.HI.X.SX32 R7, R16, R32.reuse, 0x1, P1 ;  /* 0x0000002010077211 */ /* 0x080fe200008f0eff */
        /* <DEDUP_REMOVED lines=8> */
[----:B------:R-:W-:-:S02]  /*0760*/  LEA.HI.X.SX32 R11, R11, R32, 0x1, P0 ;  /* 0x000000200b0b7211 */ /* 0x000fc400000f0eff */
[C---:B------:R-:W-:Y:S02]  /*0770*/  IADD3 R12, P0, PT, R13.reuse, R30, RZ ;  /* 0x0000001e0d0c7210 */ /* 0x040fe40007f1e0ff */
[-C--:B------:R-:W-:Y:S01]  /*0780*/  LEA.HI.X.SX32 R15, R16, R32.reuse, 0x1, P1 ;  /* 0x00000020100f7211 */ /* 0x080fe200008f0eff */
[C---:B------:R-:W-:Y:S01]  /*0790*/  IMAD R16, R34.reuse, 0x2, R17 ;  /* 0x0000000222107824 */ /* 0x040fe200078e0211 */
[----:B------:R-:W-:Y:S01]  /*07a0*/  LEA.HI.X.SX32 R13, R13, R32, 0x1, P0 ;  /* 0x000000200d0d7211 */ /* 0x000fe200000f0eff */
[----:B------:R0:W5:Y:S01]  /*07b0*/  LDG.E.U8 R27, desc[UR24][R10.64] ;  /* 0x000000180a1b7981 */ /* 0x000162000c1e1100 */
[C---:B-1----:R-:W-:Y:S01]  /*07c0*/  IADD3 R4, P0, PT, R17.reuse, R30, RZ ;  /* 0x0000001e11047210 */ /* 0x042fe20007f1e0ff */
[C---:B------:R-:W-:Y:S02]  /*07d0*/  IMAD R18, R34.reuse, 0x2, R16 ;  /* 0x0000000222127824 */ /* 0x040fe400078e0210 */
[----:B------:R1:W5:Y:S01]  /*07e0*/  LDG.E.U8 R14, desc[UR24][R14.64] ;  /* 0x000000180e0e7981 */ /* 0x000362000c1e1100 */
[----:B------:R-:W-:Y:S01]  /*07f0*/  LEA.HI.X.SX32 R5, R17, R32, 0x1, P0 ;  /* 0x0000002011057211 */ /* 0x000fe200000f0eff */
[----:B------:R-:W-:Y:S01]  /*0800*/  IMAD R17, R34, 0x2, R18 ;  /* 0x0000000222117824 */ /* 0x000fe200078e0212 */
[-C--:B----4-:R-:W-:Y:S01]  /*0810*/  IADD3 R6, P0, PT, R16, R30.reuse, RZ ;  /* 0x0000001e10067210 */ /* 0x090fe20007f1e0ff */
[----:B------:R4:W5:Y:S01]  /*0820*/  LDG.E.U8 R12, desc[UR24][R12.64] ;  /* 0x000000180c0c7981 */ /* 0x000962000c1e1100 */
[----:B---3--:R-:W-:-:S02]  /*0830*/  IADD3 R8, P1, PT, R18, R30, RZ ;  /* 0x0000001e12087210 */ /* 0x008fc40007f3e0ff */
[----:B------:R-:W-:Y:S02]  /*0840*/  LEA.HI.X.SX32 R7, R16, R32, 0x1, P0 ;  /* 0x0000002010077211 */ /* 0x000fe400000f0eff */
[C---:B0-----:R-:W-:Y:S01]  /*0850*/  IADD3 R10, P0, PT, R17.reuse, R30, RZ ;  /* 0x0000001e110a7210 */ /* 0x041fe20007f1e0ff */
[----:B------:R0:W5:Y:S01]  /*0860*/  LDG.E.U8 R16, desc[UR24][R4.64] ;  /* 0x0000001804107981 */ /* 0x000162000c1e1100 */
[-C--:B------:R-:W-:Y:S01]  /*0870*/  LEA.HI.X.SX32 R9, R18, R32.reuse, 0x1, P1 ;  /* 0x0000002012097211 */ /* 0x080fe200008f0eff */
[----:B------:R-:W3:Y:S01]  /*0880*/  LDC.64 R30, c[0x0][0x388] ;  /* 0x0000e200ff1e7b82 */ /* 0x000ee20000000a00 */
[----:B------:R-:W-:Y:S01]  /*0890*/  LEA.HI.X.SX32 R11, R17, R32, 0x1, P0 ;  /* 0x00000020110b7211 */ /* 0x000fe200000f0eff */
[----:B------:R0:W5:Y:S04]  /*08a0*/  LDG.E.U8 R7, desc[UR24][R6.64] ;  /* 0x0000001806077981 */ /* 0x000168000c1e1100 */
[----:B------:R0:W5:Y:S04]  /*08b0*/  LDG.E.U8 R8, desc[UR24][R8.64] ;  /* 0x0000001808087981 */ /* 0x000168000c1e1100 */
[----:B------:R3:W5:Y:S01]  /*08c0*/  LDG.E.U8 R10, desc[UR24][R10.64] ;  /* 0x000000180a0a7981 */ /* 0x000762000c1e1100 */
[----:B-1----:R-:W-:-:S02]  /*08d0*/  SHF.R.U32.HI R15, RZ, 0x5, R0 ;  /* 0x00000005ff0f7819 */ /* 0x002fc40000011600 */
[----:B----4-:R-:W-:Y:S02]  /*08e0*/  SHF.R.S32.HI R13, RZ, 0x7, R0 ;  /* 0x00000007ff0d7819 */ /* 0x010fe40000011400 */
[----:B------:R-:W-:Y:S02]  /*08f0*/  R2UR UR20, R15 ;  /* 0x000000000f1472ca */ /* 0x000fe400000e0000 */
[----:B--2---:R-:W-:Y:S02]  /*0900*/  R2UR UR7, R29 ;  /* 0x000000001d0772ca */ /* 0x004fe400000e0000 */
[----:B0-----:R-:W-:-:S04]  /*0910*/  SGXT R4, R13, 0x1 ;  /* 0x000000010d04781a */ /* 0x001fc80000000200 */
[----:B------:R-:W-:-:S04]  /*0920*/  LOP3.LUT R37, R4, 0x90, RZ, 0xc0, !PT ;  /* 0x0000009004257812 */ /* 0x000fc800078ec0ff */
[----:B------:R-:W-:Y:S01]  /*0930*/  LOP3.LUT R37, R37, 0x7f, R0, 0x78, !PT ;  /* 0x0000007f25257812 */ /* 0x000fe200078e7800 */
[----:B------:R-:W-:Y:S06]  /*0940*/  BRA.U UP0, `(.L_x_5) ;  /* 0x0000000100187547 */ /* 0x000fec000b800000 */
[----:B------:R-:W-:Y:S01]  /*0950*/  ELECT P0, URZ, PT ;  /* 0x0000000000ff782f */ /* 0x000fe20003800000 */
[----:B------:R-:W-:Y:S01]  /*0960*/  IMAD.MOV.U32 R4, RZ, RZ, 0x1 ;  /* 0x00000001ff047424 */ /* 0x000fe200078e00ff */
[----:B------:R-:W-:Y:S01]  /*0970*/  UMOV UR4, 0x40 ;  /* 0x0000004000047882 */ /* 0x000fe20000000000 */
[----:B------:R-:W-:Y:S01]  /*0980*/  UVIRTCOUNT.DEALLOC.SMPOOL 0x80 ;  /* 0x000000800000784c */ /* 0x000fe20000000000 */
[----:B------:R-:W-:-:S09]  /*0990*/  ULEA UR4, UR6, UR4, 0x18 ;  /* 0x0000000406047291 */ /* 0x000fd2000f8ec0ff */
[----:B------:R0:W-:Y:S03]  /*09a0*/  @P0 STS.U8 [UR4], R4 ;  /* 0x00000004ff000988 */ /* 0x0001e60008000004 */
.L_x_5:
[----:B0-----:R-:W-:Y:S01]  /*09b0*/  LOP3.LUT R4, R0, 0x1f, RZ, 0xc0, !PT ;  /* 0x0000001f00047812 */ /* 0x001fe200078ec0ff */
[----:B------:R-:W-:Y:S01]  /*09c0*/  UIMAD UR8, UR12, UR8, URZ ;  /* 0x000000080c0872a4 */ /* 0x000fe2000f8e02ff */
[C---:B------:R-:W-:Y:S01]  /*09d0*/  LOP3.LUT R36, R37.reuse, 0x20, RZ, 0x3c, !PT ;  /* 0x0000002025247812 */ /* 0x040fe200078e3cff */
[----:B-----5:R-:W-:Y:S01]  /*09e0*/  STS.U8 [R37+UR10+0x2000], R20 ;  /* 0x0020001425007988 */ /* 0x020fe2000800000a */
[C---:B------:R-:W-:Y:S01]  /*09f0*/  LOP3.LUT R6, R37.reuse, 0x40, RZ, 0x3c, !PT ;  /* 0x0000004025067812 */ /* 0x040fe200078e3cff */
[----:B------:R-:W-:Y:S01]  /*0a00*/  IMAD R5, R4, UR5, RZ ;  /* 0x0000000504057c24 */ /* 0x000fe2000f8e02ff */
[----:B------:R-:W-:Y:S01]  /*0a10*/  USHF.R.S32.HI UR4, URZ, 0x1f, UR8 ;  /* 0x0000001fff047899 */ /* 0x000fe20008011408 */
[----:B------:R-:W-:Y:S01]  /*0a20*/  LOP3.LUT R9, R37, 0x60, RZ, 0x3c, !PT ;  /* 0x0000006025097812 */ /* 0x000fe200078e3cff */
[----:B------:R-:W-:Y:S01]  /*0a30*/  USHF.L.U32 UR5, UR20, 0x2, URZ ;  /* 0x0000000214057899 */ /* 0x000fe200080006ff */
[----:B------:R-:W-:Y:S01]  /*0a40*/  LOP3.LUT P6, RZ, R0, 0xff, RZ, 0xc0, !PT ;  /* 0x000000ff00ff7812 */ /* 0x000fe200078cc0ff */
[----:B------:R-:W-:Y:S01]  /*0a50*/  STS.U8 [R37+UR10+0x2400], R24 ;  /* 0x0024001825007988 */ /* 0x000fe2000800000a */
[----:B---3--:R-:W-:Y:S01]  /*0a60*/  IADD3 R41, P0, P1, R5, UR8, R30 ;  /* 0x0000000805297c10 */ /* 0x008fe2000f91e01e */
[----:B------:R-:W-:Y:S01]  /*0a70*/  ULOP3.LUT UR13, UR5, 0x10, URZ, 0xc0, !UPT ;  /* 0x00000010050d7892 */ /* 0x000fe2000f8ec0ff */
[----:B------:R-:W-:Y:S01]  /*0a80*/  SHF.R.S32.HI R4, RZ, 0x1f, R5 ;  /* 0x0000001fff047819 */ /* 0x000fe20000011405 */
[----:B------:R-:W-:Y:S01]  /*0a90*/  STS.U8 [R37+UR10+0x2800], R28 ;  /* 0x0028001c25007988 */ /* 0x000fe2000800000a */
[----:B------:R-:W-:Y:S01]  /*0aa0*/  SHF.R.U32.HI R5, RZ, 0x5, R0 ;  /* 0x00000005ff057819 */ /* 0x000fe20000011600 */
[----:B------:R-:W-:Y:S01]  /*0ab0*/  UMOV UR8, 0x1 ;  /* 0x0000000100087882 */ /* 0x000fe20000000000 */
[----:B------:R-:W-:Y:S01]  /*0ac0*/  IADD3.X R11, PT, PT, R4, UR4, R31, P0, P1 ;  /* 0x00000004040b7c10 */ /* 0x000fe200087e241f */
[----:B------:R-:W-:Y:S01]  /*0ad0*/  USHF.L.U32 UR4, UR20, 0x15, URZ ;  /* 0x0000001514047899 */ /* 0x000fe200080006ff */
[----:B------:R-:W-:Y:S01]  /*0ae0*/  STS.U8 [R37+UR10+0x2c00], R16 ;  /* 0x002c001025007988 */ /* 0x000fe2000800000a */
[----:B------:R-:W-:Y:S01]  /*0af0*/  SGXT.U32 R4, R5, 0x3 ;  /* 0x000000030504781a */ /* 0x000fe20000000000 */
[----:B------:R-:W-:Y:S01]  /*0b00*/  IMAD.U32 R5, RZ, RZ, UR9 ;  /* 0x00000009ff057e24 */ /* 0x000fe2000f8e00ff */
[----:B------:R-:W-:Y:S01]  /*0b10*/  ULOP3.LUT UR6, UR4, 0x600000, URZ, 0xc0, !UPT ;  /* 0x0060000004067892 */ /* 0x000fe2000f8ec0ff */
[----:B------:R-:W-:Y:S01]  /*0b20*/  STS.U8 [R36+UR10+0x2100], R19 ;  /* 0x0021001324007988 */ /* 0x000fe2000800000a */
[----:B------:R-:W-:Y:S01]  /*0b30*/  VOTEU.ALL UP1, P6 ;  /* 0x0000000000ff7886 */ /* 0x000fe20003020000 */
[----:B------:R-:W-:Y:S01]  /*0b40*/  IMAD R4, R4, UR9, RZ ;  /* 0x0000000904047c24 */ /* 0x000fe2000f8e02ff */
[----:B------:R-:W-:Y:S01]  /*0b50*/  UIADD3 UR34, UPT, UPT, UR13, UR6, UR7 ;  /* 0x000000060d227290 */ /* 0x000fe2000fffe007 */
[----:B------:R-:W-:Y:S01]  /*0b60*/  STS.U8 [R36+UR10+0x2500], R23 ;  /* 0x0025001724007988 */ /* 0x000fe2000800000a */
[----:B------:R-:W-:Y:S01]  /*0b70*/  VOTEU.ALL UP2, P6 ;  /* 0x0000000000ff7886 */ /* 0x000fe20003040000 */
[----:B------:R-:W-:Y:S01]  /*0b80*/  IMAD R5, R5, 0x8, R4 ;  /* 0x0000000805057824 */ /* 0x000fe200078e0204 */
[----:B------:R-:W-:-:S04]  /*0b90*/  @!UP1 UIADD3 UR4, UPT, UPT, -UR8, 0x100000, URZ ;  /* 0x0010000008049890 */ /* 0x000fc8000fffe1ff */
[----:B------:R-:W-:Y:S02]  /*0ba0*/  @!UP1 USHF.L.U32 UR5, UR4, 0xb, URZ ;  /* 0x0000000b04059899 */ /* 0x000fe400080006ff */
[----:B------:R-:W-:Y:S01]  /*0bb0*/  @!UP1 USHF.L.U32 UR4, UR4, 0x1, URZ ;  /* 0x0000000104049899 */ /* 0x000fe200080006ff */
[----:B------:R-:W-:Y:S01]  /*0bc0*/  STS.U8 [R36+UR10+0x2900], R27 ;  /* 0x0029001b24007988 */ /* 0x000fe2000800000a */
[C---:B------:R-:W-:Y:S01]  /*0bd0*/  IADD3 R56, P1, PT, R4.reuse, R41, RZ ;  /* 0x0000002904387210 */ /* 0x040fe20007f3e0ff */
[----:B------:R-:W-:Y:S01]  /*0be0*/  IMAD.U32 R13, RZ, RZ, UR9 ;  /* 0x00000009ff0d7e24 */ /* 0x000fe2000f8e00ff */
[----:B------:R-:W-:Y:S01]  /*0bf0*/  UIADD3 UR33, UPT, UPT, UR11, 0x80, URZ ;  /* 0x000000800b217890 */ /* 0x000fe2000fffe0ff */
[----:B------:R0:W-:Y:S01]  /*0c00*/  STS.U8 [R36+UR10+0x2d00], R7 ;  /* 0x002d000724007988 */ /* 0x0001e2000800000a */
[----:B------:R-:W-:Y:S02]  /*0c10*/  LEA.HI.X.SX32 R57, R4, R11, 0x1, P1 ;  /* 0x0000000b04397211 */ /* 0x000fe400008f0eff */
[----:B------:R-:W-:Y:S01]  /*0c20*/  IADD3 R54, P1, PT, R5, R41, RZ ;  /* 0x0000002905367210 */ /* 0x000fe20007f3e0ff */
[----:B------:R-:W-:Y:S01]  /*0c30*/  STS.U8 [R6+UR10+0x2200], R21 ;  /* 0x0022001506007988 */ /* 0x000fe2000800000a */
[----:B------:R-:W-:-:S02]  /*0c40*/  ISETP.LT.AND P0, PT, RZ, UR33, PT ;  /* 0x00000021ff007c0c */ /* 0x000fc4000bf01270 */
[----:B------:R-:W-:Y:S01]  /*0c50*/  LEA.HI.X.SX32 R55, R5, R11, 0x1, P1 ;  /* 0x0000000b05377211 */ /* 0x000fe200008f0eff */
[----:B------:R-:W-:Y:S01]  /*0c60*/  STS.U8 [R6+UR10+0x2600], R25 ;  /* 0x0026001906007988 */ /* 0x000fe2000800000a */
[----:B0-----:R-:W-:-:S03]  /*0c70*/  IMAD.U32 R7, RZ, RZ, UR9 ;  /* 0x00000009ff077e24 */ /* 0x001fc6000f8e00ff */
[----:B------:R-:W-:Y:S04]  /*0c80*/  STS.U8 [R6+UR10+0x2a00], R12 ;  /* 0x002a000c06007988 */ /* 0x000fe8000800000a */
[----:B------:R0:W-:Y:S04]  /*0c90*/  STS.U8 [R6+UR10+0x2e00], R8 ;  /* 0x002e000806007988 */ /* 0x0001e8000800000a */
[----:B------:R-:W-:Y:S04]  /*0ca0*/  STS.U8 [R9+UR10+0x2300], R22 ;  /* 0x0023001609007988 */ /* 0x000fe8000800000a */
[----:B------:R-:W-:Y:S01]  /*0cb0*/  STS.U8 [R9+UR10+0x2700], R26 ;  /* 0x0027001a09007988 */ /* 0x000fe2000800000a */
[----:B0-----:R-:W-:-:S03]  /*0cc0*/  IMAD.U32 R6, RZ, RZ, UR9 ;  /* 0x00000009ff067e24 */ /* 0x001fc6000f8e00ff */
[----:B------:R-:W-:Y:S01]  /*0cd0*/  STS.U8 [R9+UR10+0x2b00], R14 ;  /* 0x002b000e09007988 */ /* 0x000fe2000800000a */
[----:B------:R-:W-:Y:S02]  /*0ce0*/  IMAD.U32 R8, RZ, RZ, UR9 ;  /* 0x00000009ff087e24 */ /* 0x000fe4000f8e00ff */
[----:B------:R-:W-:Y:S01]  /*0cf0*/  IMAD R6, R6, 0x8, R5 ;  /* 0x0000000806067824 */ /* 0x000fe200078e0205 */
[----:B------:R0:W-:Y:S03]  /*0d00*/  STS.U8 [R9+UR10+0x2f00], R10 ;  /* 0x002f000a09007988 */ /* 0x0001e6000800000a */
[----:B------:R-:W-:Y:S01]  /*0d10*/  IMAD R7, R7, 0x8, R6 ;  /* 0x0000000807077824 */ /* 0x000fe200078e0206 */
[----:B------:R-:W-:Y:S01]  /*0d20*/  STTM.x16 tmem[UR34], RZ ;  /* 0x000000ff000079ed */ /* 0x000fe20008240022 */
[----:B------:R-:W1:Y:S02]  /*0d30*/  FENCE.VIEW.ASYNC.T ;  /* 0x00000000000073c6 */ /* 0x000e640000000200 */
[----:B-1----:R-:W-:Y:S01]  /*0d40*/  BAR.SYNC.DEFER_BLOCKING 0x0 ;  /* 0x0000000000007b1d */ /* 0x002fe20000010000 */
[----:B------:R-:W-:Y:S01]  /*0d50*/  IMAD R8, R8, 0x8, R7 ;  /* 0x0000000808087824 */ /* 0x000fe200078e0207 */
[CC--:B------:R-:W-:Y:S01]  /*0d60*/  IADD3 R52, P2, PT, R6.reuse, R41.reuse, RZ ;  /* 0x0000002906347210 */ /* 0x0c0fe20007f5e0ff */
[----:B0-----:R-:W-:Y:S01]  /*0d70*/  IMAD.U32 R9, RZ, RZ, UR9 ;  /* 0x00000009ff097e24 */ /* 0x001fe2000f8e00ff */
[----:B------:R-:W-:Y:S01]  /*0d80*/  IADD3 R50, P1, PT, R7, R41, RZ ;  /* 0x0000002907327210 */ /* 0x000fe20007f3e0ff */
[----:B------:R-:W-:Y:S01]  /*0d90*/  IMAD R4, R13, 0x8, R8 ;  /* 0x000000080d047824 */ /* 0x000fe200078e0208 */
[-C--:B------:R-:W-:Y:S01]  /*0da0*/  LEA.HI.X.SX32 R53, R6, R11.reuse, 0x1, P2 ;  /* 0x0000000b06357211 */ /* 0x080fe200010f0eff */
[----:B------:R-:W-:Y:S01]  /*0db0*/  IMAD.U32 R10, RZ, RZ, UR9 ;  /* 0x00000009ff0a7e24 */ /* 0x000fe2000f8e00ff */
[----:B------:R-:W-:Y:S01]  /*0dc0*/  LEA.HI.X.SX32 R51, R7, R11, 0x1, P1 ;  /* 0x0000000b07337211 */ /* 0x000fe200008f0eff */
[----:B------:R-:W-:Y:S01]  /*0dd0*/  IMAD R5, R9, 0x8, R4 ;  /* 0x0000000809057824 */ /* 0x000fe200078e0204 */
[----:B------:R-:W-:-:S02]  /*0de0*/  IADD3 R48, P1, PT, R8, R41, RZ ;  /* 0x0000002908307210 */ /* 0x000fc40007f3e0ff */
[-C--:B------:R-:W-:Y:S01]  /*0df0*/  IADD3 R46, P2, PT, R4, R41.reuse, RZ ;  /* 0x00000029042e7210 */ /* 0x080fe20007f5e0ff */
[----:B------:R-:W-:Y:S01]  /*0e00*/  IMAD R6, R10, 0x8, R5 ;  /* 0x000000080a067824 */ /* 0x000fe200078e0205 */
[----:B------:R-:W-:Y:S02]  /*0e10*/  IADD3 R42, P3, PT, R5, R41, RZ ;  /* 0x00000029052a7210 */ /* 0x000fe40007f7e0ff */
[----:B------:R-:W-:Y:S02]  /*0e20*/  LEA.HI.X.SX32 R49, R8, R11, 0x1, P1 ;  /* 0x0000000b08317211 */ /* 0x000fe400008f0eff */
[----:B------:R-:W-:Y:S02]  /*0e30*/  IADD3 R40, P4, PT, R6, R41, RZ ;  /* 0x0000002906287210 */ /* 0x000fe40007f9e0ff */
[-C--:B------:R-:W-:Y:S02]  /*0e40*/  LEA.HI.X.SX32 R47, R4, R11.reuse, 0x1, P2 ;  /* 0x0000000b042f7211 */ /* 0x080fe400010f0eff */
[----:B------:R-:W-:Y:S01]  /*0e50*/  LEA.HI.X.SX32 R41, R6, R11, 0x1, P4 ;  /* 0x0000000b06297211 */ /* 0x000fe200020f0eff */
[----:B------:R-:W0:Y:S02]  /*0e60*/  FENCE.VIEW.ASYNC.S ;  /* 0x00000000000073c6 */ /* 0x000e240000000000 */
[----:B0-----:R0:W1:Y:S01]  /*0e70*/  @!UP2 SYNCS.EXCH.64 URZ, [UR10+0x4800], UR4 ;  /* 0x004800040affa5b2 */ /* 0x0010620008000100 */
[----:B------:R-:W-:Y:S01]  /*0e80*/  PRMT R4, RZ, 0x7610, R4 ;  /* 0x00007610ff047816 */ /* 0x000fe20000000004 */
[----:B-1----:R-:W-:Y:S01]  /*0e90*/  BAR.SYNC.DEFER_BLOCKING 0x0 ;  /* 0x0000000000007b1d */ /* 0x002fe20000010000 */
[----:B------:R-:W-:-:S02]  /*0ea0*/  PRMT R6, RZ, 0x7610, R6 ;  /* 0x00007610ff067816 */ /* 0x000fc40000000006 */
[----:B------:R-:W-:Y:S02]  /*0eb0*/  PRMT R8, RZ, 0x7610, R8 ;  /* 0x00007610ff087816 */ /* 0x000fe40000000008 */
[----:B------:R-:W-:Y:S02]  /*0ec0*/  PRMT R10, RZ, 0x7610, R10 ;  /* 0x00007610ff0a7816 */ /* 0x000fe4000000000a */
[----:B------:R-:W-:Y:S02]  /*0ed0*/  PRMT R12, RZ, 0x7610, R12 ;  /* 0x00007610ff0c7816 */ /* 0x000fe4000000000c */
[----:B------:R-:W-:Y:S02]  /*0ee0*/  PRMT R14, RZ, 0x7610, R14 ;  /* 0x00007610ff0e7816 */ /* 0x000fe4000000000e */
[----:B------:R-:W-:Y:S02]  /*0ef0*/  PRMT R16, RZ, 0x7610, R16 ;  /* 0x00007610ff107816 */ /* 0x000fe40000000010 */
[----:B------:R-:W-:-:S02]  /*0f00*/  PRMT R18, RZ, 0x7610, R18 ;  /* 0x00007610ff127816 */ /* 0x000fc40000000012 */
[----:B------:R-:W-:Y:S01]  /*0f10*/  LEA.HI.X.SX32 R43, R5, R11, 0x1, P3 ;  /* 0x0000000b052b7211 */ /* 0x000fe200018f0eff */
[----:B------:R-:W2:Y:S04]  /*0f20*/  @P0 LDG.E.U8 R4, desc[UR24][R56.64] ;  /* 0x0000001838040981 */ /* 0x000ea8000c1e1100 */
[----:B------:R-:W3:Y:S04]  /*0f30*/  @P0 LDG.E.U8 R6, desc[UR24][R54.64] ;  /* 0x0000001836060981 */ /* 0x000ee8000c1e1100 */
[----:B------:R-:W4:Y:S04]  /*0f40*/  @P0 LDG.E.U8 R8, desc[UR24][R52.64] ;  /* 0x0000001834080981 */ /* 0x000f28000c1e1100 */
[----:B------:R-:W4:Y:S04]  /*0f50*/  @P0 LDG.E.U8 R10, desc[UR24][R50.64] ;  /* 0x00000018320a0981 */ /* 0x000f28000c1e1100 */
[----:B------:R-:W4:Y:S04]  /*0f60*/  @P0 LDG.E.U8 R12, desc[UR24][R48.64] ;  /* 0x00000018300c0981 */ /* 0x000f28000c1e1100 */
[----:B------:R-:W4:Y:S04]  /*0f70*/  @P0 LDG.E.U8 R14, desc[UR24][R46.64] ;  /* 0x000000182e0e0981 */ /* 0x000f28000c1e1100 */
[----:B------:R-:W4:Y:S04]  /*0f80*/  @P0 LDG.E.U8 R16, desc[UR24][R42.64] ;  /* 0x000000182a100981 */ /* 0x000f28000c1e1100 */
[----:B------:R-:W4:Y:S01]  /*0f90*/  @P0 LDG.E.U8 R18, desc[UR24][R40.64] ;  /* 0x0000001828120981 */ /* 0x000f22000c1e1100 */
[----:B0-----:R-:W-:-:S04]  /*0fa0*/  @!UP1 UIADD3 UR4, UPT, UPT, -UR8, 0x100000, URZ ;  /* 0x0010000008049890 */ /* 0x001fc8000fffe1ff */
[----:B------:R-:W-:Y:S02]  /*0fb0*/  @!UP1 USHF.L.U32 UR5, UR4, 0xb, URZ ;  /* 0x0000000b04059899 */ /* 0x000fe400080006ff */
[----:B------:R-:W-:Y:S01]  /*0fc0*/  @!UP1 USHF.L.U32 UR4, UR4, 0x1, URZ ;  /* 0x0000000104049899 */ /* 0x000fe200080006ff */
[----:B------:R-:W-:Y:S01]  /*0fd0*/  VOTEU.ALL UP2, P6 ;  /* 0x0000000000ff7886 */ /* 0x000fe20003040000 */
[----:B------:R-:W-:Y:S01]  /*0fe0*/  ISETP.EQ.U32.AND P1, PT, RZ, UR20, P0 ;  /* 0x00000014ff007c0c */ /* 0x000fe20008722070 */
[----:B------:R-:W-:-:S04]  /*0ff0*/  UIADD3 UR35, UPT, UPT, UR7, 0x20, URZ ;  /* 0x0000002007237890 */ /* 0x000fc8000fffe0ff */
[----:B------:R-:W-:-:S04]  /*1000*/  UIADD3 UR6, UPT, UPT, UR6, UR35, URZ ;  /* 0x0000002306067290 */ /* 0x000fc8000fffe0ff */
[----:B------:R-:W-:Y:S01]  /*1010*/  ULEA UR13, UR13, UR6, 0x10 ;  /* 0x000000060d0d7291 */ /* 0x000fe2000f8e80ff */
[----:B------:R0:W1:Y:S01]  /*1020*/  @!UP2 SYNCS.EXCH.64 URZ, [UR10+0x4808], UR4 ;  /* 0x004808040affa5b2 */ /* 0x0000620008000100 */
[----:B------:R-:W-:Y:S01]  /*1030*/  VOTEU.ALL UP2, P6 ;  /* 0x0000000000ff7886 */ /* 0x000fe20003040000 */
[----:B0-----:R-:W-:-:S04]  /*1040*/  @!UP1 UIADD3 UR4, UPT, UPT, -UR8, 0x100000, URZ ;  /* 0x0010000008049890 */ /* 0x001fc8000fffe1ff */
[----:B------:R-:W-:Y:S02]  /*1050*/  @!UP1 USHF.L.U32 UR5, UR4, 0xb, URZ ;  /* 0x0000000b04059899 */ /* 0x000fe400080006ff */
[----:B------:R-:W-:Y:S02]  /*1060*/  @!UP1 USHF.L.U32 UR4, UR4, 0x1, URZ ;  /* 0x0000000104049899 */ /* 0x000fe400080006ff */
[----:B------:R-:W-:Y:S02]  /*1070*/  UIADD3 UR8, UPT, UPT, UR10, 0x3800, URZ ;  /* 0x000038000a087890 */ /* 0x000fe4000fffe0ff */
[----:B--2---:R0:W-:Y:S04]  /*1080*/  STS.U8 [R37+UR10+0x3000], R4 ;  /* 0x0030000425007988 */ /* 0x0041e8000800000a */
[----:B---3--:R0:W-:Y:S04]  /*1090*/  STS.U8 [R37+UR10+0x3100], R6 ;  /* 0x0031000625007988 */ /* 0x0081e8000800000a */
[----:B----4-:R0:W-:Y:S04]  /*10a0*/  STS.U8 [R37+UR10+0x3200], R8 ;  /* 0x0032000825007988 */ /* 0x0101e8000800000a */
[----:B------:R0:W-:Y:S04]  /*10b0*/  STS.U8 [R37+UR10+0x3300], R10 ;  /* 0x0033000a25007988 */ /* 0x0001e8000800000a */
[----:B------:R0:W-:Y:S04]  /*10c0*/  STS.U8 [R37+UR10+0x3400], R12 ;  /* 0x0034000c25007988 */ /* 0x0001e8000800000a */
[----:B------:R0:W-:Y:S04]  /*10d0*/  STS.U8 [R37+UR10+0x3500], R14 ;  /* 0x0035000e25007988 */ /* 0x0001e8000800000a */
[----:B------:R0:W-:Y:S04]  /*10e0*/  STS.U8 [R37+UR10+0x3600], R16 ;  /* 0x0036001025007988 */ /* 0x0001e8000800000a */
[----:B------:R0:W-:Y:S01]  /*10f0*/  STS.U8 [R37+UR10+0x3700], R18 ;  /* 0x0037001225007988 */ /* 0x0001e2000800000a */
[----:B-1----:R1:W-:Y:S06]  /*1100*/  MEMBAR.ALL.CTA ;  /* 0x0000000000007992 */ /* 0x0023ec0000008000 */
[----:B-1----:R-:W-:Y:S04]  /*1110*/  FENCE.VIEW.ASYNC.S ;  /* 0x00000000000073c6 */ /* 0x002fe80000000000 */
[----:B------:R-:W1:Y:S02]  /*1120*/  FENCE.VIEW.ASYNC.S ;  /* 0x00000000000073c6 */ /* 0x000e640000000000 */
[----:B-1----:R0:W1:Y:S02]  /*1130*/  @!UP2 SYNCS.EXCH.64 URZ, [UR10+0x3800], UR4 ;  /* 0x003800040affa5b2 */ /* 0x0020640008000100 */
[----:B-1----:R-:W-:Y:S06]  /*1140*/  BAR.SYNC.DEFER_BLOCKING 0x0 ;  /* 0x0000000000007b1d */ /* 0x002fec0000010000 */
[----:B0-----:R-:W-:Y:S05]  /*1150*/  @!P1 BRA `(.L_x_6) ;  /* 0x0000000000409947 */ /* 0x001fea0003800000 */
[----:B------:R-:W-:Y:S02]  /*1160*/  UIADD3 UR4, UPT, UPT, UR10, 0x2000, URZ ;  /* 0x000020000a047890 */ /* 0x000fe4000fffe0ff */
[----:B------:R-:W-:Y:S02]  /*1170*/  UIADD3 UR5, UPT, UPT, UR10, 0x3000, URZ ;  /* 0x000030000a057890 */ /* 0x000fe4000fffe0ff */
[----:B------:R-:W-:Y:S02]  /*1180*/  USHF.R.U32.HI UR4, URZ, 0x4, UR4 ;  /* 0x00000004ff047899 */ /* 0x000fe40008011604 */
[----:B------:R-:W-:Y:S02]  /*1190*/  USHF.R.U32.HI UR5, URZ, 0x4, UR5 ;  /* 0x00000004ff057899 */ /* 0x000fe40008011605 */
[----:B------:R-:W-:Y:S02]  /*11a0*/  USGXT.U32 UR14, UR4, 0xe ;  /* 0x0000000e040e789a */ /* 0x000fe40008000000 */
[----:B------:R-:W-:Y:S01]  /*11b0*/  USGXT.U32 UR16, UR5, 0xe ;  /* 0x0000000e0510789a */ /* 0x000fe20008000000 */
[----:B------:R-:W-:-:S02]  /*11c0*/  UMOV UR4, UR8 ;  /* 0x0000000800047c82 */ /* 0x000fc40008000000 */
[----:B------:R-:W-:Y:S01]  /*11d0*/  UMOV UR5, URZ ;  /* 0x000000ff00057c82 */ /* 0x000fe20008000000 */
[----:B------:R-:W-:Y:S01]  /*11e0*/  UMOV UR18, 0x0 ;  /* 0x0000000000127882 */ /* 0x000fe20000000000 */
[----:B------:R-:W-:Y:S01]  /*11f0*/  UMOV UR19, 0x8108010 ;  /* 0x0810801000137882 */ /* 0x000fe20000000000 */
[----:B------:R-:W-:Y:S01]  /*1200*/  UMOV UR15, 0x40004040 ;  /* 0x40004040000f7882 */ /* 0x000fe20000000000 */
[----:B------:R-:W-:Y:S01]  /*1210*/  UMOV UR17, 0xc0004010 ;  /* 0xc000401000117882 */ /* 0x000fe20000000000 */
[----:B------:R-:W-:Y:S01]  /*1220*/  UMOV UR4, UR4 ;  /* 0x0000000400047c82 */ /* 0x000fe20008000000 */
[----:B------:R0:W-:Y:S01]  /*1230*/  UTCQMMA gdesc[UR14], gdesc[UR16], tmem[UR35], tmem[UR18], idesc[UR19], !UPT ;  /* 0x00ff12100e0075ea */ /* 0x0001e2000f800323 */
[----:B------:R0:W-:Y:S01]  /*1240*/  UTCBAR [UR4], URZ ;  /* 0x000000ff040073e9 */ /* 0x0001e200080000ff */
[----:B------:R-:W-:Y:S02]  /*1250*/  NOP ;  /* 0x0000000000007918 */ /* 0x000fe40000000000 */
.L_x_6:
[----:B------:R-:W-:Y:S05]  /*1260*/  @!P0 BRA `(.L_x_7) ;  /* 0x0000000000088947 */ /* 0x000fea0003800000 */
[----:B------:R-:W1:Y:S02]  /*1270*/  SYNCS.PHASECHK.TRANS64.TRYWAIT P2, [UR10+0x3800], RZ ;  /* 0x003800ffff0075a7 */ /* 0x000e64000804110a */
[----:B-1----:R-:W-:Y:S05]  /*1280*/  @!P2 BRA `(.L_x_8) ;  /* 0x000000500020a947 */ /* 0x002fea0003800000 */
.L_x_7:
[----:B------:R-:W-:Y:S01]  /*1290*/  BAR.SYNC.DEFER_BLOCKING 0x0 ;  /* 0x0000000000007b1d */ /* 0x000fe20000010000 */
[C---:B------:R-:W-:Y:S01]  /*12a0*/  LOP3.LUT R60, R0.reuse, 0x6f, RZ, 0xc0, !PT ;  /* 0x0000006f003c7812 */ /* 0x040fe200078ec0ff */
[C---:B------:R-:W-:Y:S01]  /*12b0*/  IMAD.SHL.U32 R38, R0.reuse, 0x2, RZ ;  /* 0x0000000200267824 */ /* 0x040fe200078e00ff */
[----:B------:R-:W-:Y:S02]  /*12c0*/  LOP3.LUT R39, R0, 0x80, RZ, 0xc0, !PT ;  /* 0x0000008000277812 */ /* 0x000fe400078ec0ff */
[----:B------:R-:W-:Y:S01]  /*12d0*/  SHF.R.U32.HI R62, RZ, 0x6, R0 ;  /* 0x00000006ff3e7819 */ /* 0x000fe20000011600 */
[----:B0-----:R-:W0:Y:S01]  /*12e0*/  LDCU UR4, c[0x0][0x3a8] ;  /* 0x00007500ff0477ac */ /* 0x001e220008000800 */
[----:B------:R-:W-:Y:S01]  /*12f0*/  LEA.HI R39, R39, R60, RZ, 0x1d ;  /* 0x0000003c27277211 */ /* 0x000fe200078fe8ff */
[----:B------:R-:W-:Y:S01]  /*1300*/  LDTM.16dp32bit_t0_t15.x32 R4, tmem[UR13] ;  /* 0x0000000d000479ee */ /* 0x000fe20008a80000 */
[----:B------:R-:W0:Y:S01]  /*1310*/  LDTM.16dp32bit_t16_t31.x32 R4, tmem[UR13+0x20] ;  /* 0x0000200d000479ee */ /* 0x000e220008aa0000 */
[----:B------:R-:W-:Y:S01]  /*1320*/  LOP3.LUT R38, R38, 0x20, RZ, 0xc0, !PT ;  /* 0x0000002026267812 */ /* 0x000fe200078ec0ff */
[----:B------:R-:W1:Y:S01]  /*1330*/  LDCU.64 UR26, c[0x0][0x3d0] ;  /* 0x00007a00ff1a77ac */ /* 0x000e620008000a00 */
[----:B------:R-:W2:Y:S01]  /*1340*/  LDC R66, c[0x0][0x3d8] ;  /* 0x0000f600ff427b82 */ /* 0x000ea20000000800 */
[----:B------:R-:W-:Y:S01]  /*1350*/  VIADD R39, R39, UR11 ;  /* 0x0000000b27277c36 */ /* 0x000fe20008000000 */
[----:B------:R-:W-:-:S02]  /*1360*/  LOP3.LUT R44, R38, 0x2, RZ, 0xfc, !PT ;  /* 0x00000002262c7812 */ /* 0x000fc400078efcff */
[C---:B------:R-:W-:Y:S02]  /*1370*/  LOP3.LUT R58, R38.reuse, 0x3, RZ, 0xfc, !PT ;  /* 0x00000003263a7812 */ /* 0x040fe400078efcff */
[C---:B------:R-:W-:Y:S02]  /*1380*/  ISETP.GE.AND P3, PT, R39.reuse, R44, PT ;  /* 0x0000002c2700720c */ /* 0x040fe40003f66270 */
[C---:B------:R-:W-:Y:S02]  /*1390*/  LOP3.LUT R44, R38.reuse, 0x4, RZ, 0xfc, !PT ;  /* 0x00000004262c7812 */ /* 0x040fe400078efcff */
[C---:B------:R-:W-:Y:S02]  /*13a0*/  ISETP.GE.AND P5, PT, R39.reuse, R58, PT ;  /* 0x0000003a2700720c */ /* 0x040fe40003fa6270 */
[----:B------:R-:W-:Y:S01]  /*13b0*/  LOP3.LUT R58, R38, 0x5, RZ, 0xfc, !PT ;  /* 0x00000005263a7812 */ /* 0x000fe200078efcff */
[----:B------:R-:W3:Y:S01]  /*13c0*/  @!P6 SYNCS.CCTL.IV [UR10+0x3800] ;  /* 0x00380000ff00e9b1 */ /* 0x000ee2000800000a */
[C---:B------:R-:W-:Y:S01]  /*13d0*/  ISETP.GE.AND P4, PT, R39.reuse, R44, PT ;  /* 0x0000002c2700720c */ /* 0x040fe20003f86270 */
[----:B------:R-:W-:Y:S01]  /*13e0*/  NOP ;  /* 0x0000000000007918 */ /* 0x000fe20000000000 */
[----:B------:R-:W-:-:S02]  /*13f0*/  ISETP.GE.AND P2, PT, R39, R58, PT ;  /* 0x0000003a2700720c */ /* 0x000fc40003f46270 */
[----:B------:R-:W-:Y:S02]  /*1400*/  SHF.R.U32.HI R64, RZ, 0x1, R0 ;  /* 0x00000001ff407819 */ /* 0x000fe40000011600 */
[----:B------:R-:W-:Y:S01]  /*1410*/  PRMT R78, RZ, 0x7610, R78 ;  /* 0x00007610ff4e7816 */ /* 0x000fe2000000004e */
[----:B0-----:R-:W-:Y:S01]  /*1420*/  FMUL R45, R6, UR4 ;  /* 0x00000004062d7c20 */ /* 0x001fe20008400000 */
[----:B------:R-:W-:Y:S01]  /*1430*/  LOP3.LUT R6, R38, 0x6, RZ, 0xfc, !PT ;  /* 0x0000000626067812 */ /* 0x000fe200078efcff */
[----:B------:R-:W-:Y:S01]  /*1440*/  FMUL R44, R7, UR4 ;  /* 0x00000004072c7c20 */ /* 0x000fe20008400000 */
[----:B------:R-:W-:Y:S01]  /*1450*/  FMUL R58, R8, UR4 ;  /* 0x00000004083a7c20 */ /* 0x000fe20008400000 */
[C---:B------:R-:W-:Y:S01]  /*1460*/  LOP3.LUT R8, R38.reuse, 0x8, RZ, 0xfc, !PT ;  /* 0x0000000826087812 */ /* 0x040fe200078efcff */
[----:B------:R-:W-:Y:S01]  /*1470*/  FMUL R9, R9, UR4 ;  /* 0x0000000409097c20 */ /* 0x000fe20008400000 */
[----:B------:R-:W-:Y:S01]  /*1480*/  FSEL R7, R45, -INF , P3 ;  /* 0xff8000002d077808 */ /* 0x000fe20001800000 */
[----:B------:R-:W-:Y:S01]  /*1490*/  FMUL R11, R11, UR4 ;  /* 0x000000040b0b7c20 */ /* 0x000fe20008400000 */
[----:B------:R-:W-:Y:S01]  /*14a0*/  ISETP.GE.AND P3, PT, R39, R6, PT ;  /* 0x000000062700720c */ /* 0x000fe20003f66270 */
[----:B------:R-:W-:Y:S01]  /*14b0*/  FMUL R13, R13, UR4 ;  /* 0x000000040d0d7c20 */ /* 0x000fe20008400000 */
[----:B------:R-:W-:Y:S01]  /*14c0*/  LOP3.LUT R6, R38, 0x7, RZ, 0xfc, !PT ;  /* 0x0000000726067812 */ /* 0x000fe200078efcff */
[----:B------:R-:W-:Y:S01]  /*14d0*/  FMUL R15, R15, UR4 ;  /* 0x000000040f0f7c20 */ /* 0x000fe20008400000 */
[----:B------:R-:W-:Y:S01]  /*14e0*/  FSEL R45, R44, -INF , P5 ;  /* 0xff8000002c2d7808 */ /* 0x000fe20002800000 */
[----:B------:R-:W-:Y:S01]  /*14f0*/  FMUL R44, R10, UR4 ;  /* 0x000000040a2c7c20 */ /* 0x000fe20008400000 */
[----:B------:R-:W-:Y:S01]  /*1500*/  ISETP.GE.AND P5, PT, R39, R6, PT ;  /* 0x000000062700720c */ /* 0x000fe20003fa6270 */
[----:B------:R-:W-:Y:S01]  /*1510*/  FMUL R17, R17, UR4 ;  /* 0x0000000411117c20 */ /* 0x000fe20008400000 */
[----:B------:R-:W-:Y:S01]  /*1520*/  FSEL R6, R58, -INF , P4 ;  /* 0xff8000003a067808 */ /* 0x000fe20002000000 */
[----:B------:R-:W-:Y:S01]  /*1530*/  FMUL R19, R19, UR4 ;  /* 0x0000000413137c20 */ /* 0x000fe20008400000 */
[----:B------:R-:W-:Y:S01]  /*1540*/  ISETP.GE.AND P4, PT, R39, R8, PT ;  /* 0x000000082700720c */ /* 0x000fe20003f86270 */
[----:B------:R-:W-:Y:S01]  /*1550*/  FMUL R21, R21, UR4 ;  /* 0x0000000415157c20 */ /* 0x000fe20008400000 */
[----:B------:R-:W-:Y:S01]  /*1560*/  LOP3.LUT R8, R38, 0x9, RZ, 0xfc, !PT ;  /* 0x0000000926087812 */ /* 0x000fe200078efcff */
[----:B------:R-:W-:Y:S01]  /*1570*/  FMUL R4, R4, UR4 ;  /* 0x0000000404047c20 */ /* 0x000fe20008400000 */
[----:B------:R-:W-:Y:S01]  /*1580*/  LOP3.LUT R10, R38, 0xa, RZ, 0xfc, !PT ;  /* 0x0000000a260a7812 */ /* 0x000fe200078efcff */
[----:B------:R-:W-:Y:S01]  /*1590*/  FMUL R5, R5, UR4 ;  /* 0x0000000405057c20 */ /* 0x000fe20008400000 */
[----:B------:R-:W-:Y:S01]  /*15a0*/  FSEL R9, R9, -INF , P2 ;  /* 0xff80000009097808 */ /* 0x000fe20001000000 */
[----:B------:R-:W-:Y:S01]  /*15b0*/  FMUL R23, R23, UR4 ;  /* 0x0000000417177c20 */ /* 0x000fe20008400000 */
[C---:B------:R-:W-:Y:S01]  /*15c0*/  ISETP.GE.AND P2, PT, R39.reuse, R8, PT ;  /* 0x000000082700720c */ /* 0x040fe20003f46270 */
        /* <DEDUP_REMOVED lines=16> */
[----:B------:R-:W0:Y:S01]  /*16d0*/  LDC.64 R58, c[0x0][0x390] ;  /* 0x0000e400ff3a7b82 */ /* 0x000e220000000a00 */
[----:B------:R-:W-:-:S02]  /*16e0*/  LOP3.LUT R12, R38, 0xd, RZ, 0xfc, !PT ;  /* 0x0000000d260c7812 */ /* 0x000fc400078efcff */
[----:B------:R-:W-:Y:S02]  /*16f0*/  LOP3.LUT R14, R38, 0xe, RZ, 0xfc, !PT ;  /* 0x0000000e260e7812 */ /* 0x000fe400078efcff */
[----:B------:R-:W-:Y:S02]  /*1700*/  FSEL R13, R13, -INF , P2 ;  /* 0xff8000000d0d7808 */ /* 0x000fe40001000000 */
[C---:B------:R-:W-:Y:S02]  /*1710*/  ISETP.GE.AND P2, PT, R39.reuse, R12, PT ;  /* 0x0000000c2700720c */ /* 0x040fe40003f46270 */
[----:B------:R-:W-:Y:S01]  /*1720*/  FSEL R12, R44, -INF , P3 ;  /* 0xff8000002c0c7808 */ /* 0x000fe20001800000 */
[----:B------:R-:W-:Y:S01]  /*1730*/  FMUL R44, R16, UR4 ;  /* 0x00000004102c7c20 */ /* 0x000fe20008400000 */
[----:B------:R-:W-:Y:S02]  /*1740*/  ISETP.GE.AND P3, PT, R39, R14, PT ;  /* 0x0000000e2700720c */ /* 0x000fe40003f66270 */
        /* <DEDUP_REMOVED lines=21> */
[----:B------:R-:W-:-:S02]  /*18a0*/  FSEL R20, R21, -INF , P2 ;  /* 0xff80000015147808 */ /* 0x000fc40001000000 */
[CC--:B------:R-:W-:Y:S02]  /*18b0*/  ISETP.GE.AND P2, PT, R39.reuse, R38.reuse, PT ;  /* 0x000000262700720c */ /* 0x0c0fe40003f46270 */
[----:B------:R-:W-:Y:S02]  /*18c0*/  FSEL R21, R44, -INF , P3 ;  /* 0xff8000002c157808 */ /* 0x000fe40001800000 */
[----:B------:R-:W-:Y:S02]  /*18d0*/  ISETP.GT.AND P3, PT, R39, R38, PT ;  /* 0x000000262700720c */ /* 0x000fe40003f64270 */
[----:B------:R-:W-:Y:S02]  /*18e0*/  FSEL R61, R4, -INF , P2 ;  /* 0xff800000043d7808 */ /* 0x000fe40001000000 */
[----:B------:R-:W-:Y:S02]  /*18f0*/  LOP3.LUT R4, R38, 0x16, RZ, 0xfc, !PT ;  /* 0x0000001626047812 */ /* 0x000fe400078efcff */
[----:B------:R-:W-:-:S02]  /*1900*/  FSEL R68, R5, -INF , P3 ;  /* 0xff80000005447808 */ /* 0x000fc40001800000 */
[----:B------:R-:W-:Y:S01]  /*1910*/  ISETP.GE.AND P3, PT, R39, R4, PT ;  /* 0x000000042700720c */ /* 0x000fe20003f66270 */
[----:B------:R-:W-:Y:S01]  /*1920*/  FMUL R4, R24, UR4 ;  /* 0x0000000418047c20 */ /* 0x000fe20008400000 */
[----:B------:R-:W-:Y:S02]  /*1930*/  FMNMX3 R24, R61, R68, R7, !PT ;  /* 0x000000443d187276 */ /* 0x000fe40007800007 */
[----:B------:R-:W-:Y:S02]  /*1940*/  LOP3.LUT R22, R38, 0x15, RZ, 0xfc, !PT ;  /* 0x0000001526167812 */ /* 0x000fe400078efcff */
[----:B------:R-:W-:Y:S02]  /*1950*/  FMNMX3 R24, R24, R45, R6, !PT ;  /* 0x0000002d18187276 */ /* 0x000fe40007800006 */
[----:B------:R-:W-:Y:S02]  /*1960*/  ISETP.GE.AND P2, PT, R39, R22, PT ;  /* 0x000000162700720c */ /* 0x000fe40003f46270 */
[----:B------:R-:W-:-:S02]  /*1970*/  FMNMX3 R24, R24, R9, R8, !PT ;  /* 0x0000000918187276 */ /* 0x000fc40007800008 */
[----:B------:R-:W-:Y:S02]  /*1980*/  LOP3.LUT R22, R38, 0x17, RZ, 0xfc, !PT ;  /* 0x0000001726167812 */ /* 0x000fe400078efcff */
[----:B------:R-:W-:Y:S02]  /*1990*/  FMNMX3 R44, R24, R11, R10, !PT ;  /* 0x0000000b182c7276 */ /* 0x000fe4000780000a */
[----:B------:R-:W-:Y:S01]  /*19a0*/  FSEL R5, R23, -INF , P5 ;  /* 0xff80000017057808 */ /* 0x000fe20002800000 */
[----:B------:R-:W-:Y:S01]  /*19b0*/  FMUL R23, R25, UR4 ;  /* 0x0000000419177c20 */ /* 0x000fe20008400000 */
[----:B------:R-:W-:Y:S01]  /*19c0*/  FMNMX3 R44, R44, R13, R12, !PT ;  /* 0x0000000d2c2c7276 */ /* 0x000fe2000780000c */
[----:B------:R-:W-:Y:S01]  /*19d0*/  FMUL R25, R27, UR4 ;  /* 0x000000041b197c20 */ /* 0x000fe20008400000 */
[----:B------:R-:W-:Y:S01]  /*19e0*/  ISETP.GE.AND P5, PT, R39, R22, PT ;  /* 0x000000162700720c */ /* 0x000fe20003fa6270 */
[----:B------:R-:W-:Y:S01]  /*19f0*/  FMUL R27, R29, UR4 ;  /* 0x000000041d1b7c20 */ /* 0x000fe20008400000 */
[----:B------:R-:W-:-:S02]  /*1a00*/  LOP3.LUT R22, R38, 0x18, RZ, 0xfc, !PT ;  /* 0x0000001826167812 */ /* 0x000fc400078efcff */
[----:B------:R-:W-:Y:S02]  /*1a10*/  FMNMX3 R44, R44, R15, R14, !PT ;  /* 0x0000000f2c2c7276 */ /* 0x000fe4000780000e */
[----:B------:R-:W-:Y:S02]  /*1a20*/  FSEL R4, R4, -INF , P4 ;  /* 0xff80000004047808 */ /* 0x000fe40002000000 */
[----:B------:R-:W-:Y:S02]  /*1a30*/  ISETP.GE.AND P4, PT, R39, R22, PT ;  /* 0x000000162700720c */ /* 0x000fe40003f86270 */
[----:B------:R-:W-:Y:S02]  /*1a40*/  LOP3.LUT R22, R38, 0x19, RZ, 0xfc, !PT ;  /* 0x0000001926167812 */ /* 0x000fe400078efcff */
[----:B------:R-:W-:Y:S02]  /*1a50*/  FMNMX3 R44, R44, R17, R16, !PT ;  /* 0x000000112c2c7276 */ /* 0x000fe40007800010 */
[----:B------:R-:W-:-:S02]  /*1a60*/  LOP3.LUT R24, R38, 0x1a, RZ, 0xfc, !PT ;  /* 0x0000001a26187812 */ /* 0x000fc400078efcff */
[----:B------:R-:W-:Y:S02]  /*1a70*/  FSEL R23, R23, -INF , P2 ;  /* 0xff80000017177808 */ /* 0x000fe40001000000 */
[C---:B------:R-:W-:Y:S02]  /*1a80*/  ISETP.GE.AND P2, PT, R39.reuse, R22, PT ;  /* 0x000000162700720c */ /* 0x040fe40003f46270 */
[----:B------:R-:W-:Y:S02]  /*1a90*/  FSEL R22, R26, -INF , P3 ;  /* 0xff8000001a167808 */ /* 0x000fe40001800000 */
[----:B------:R-:W-:Y:S02]  /*1aa0*/  FMNMX3 R44, R44, R19, R18, !PT ;  /* 0x000000132c2c7276 */ /* 0x000fe40007800012 */
[----:B------:R-:W-:Y:S02]  /*1ab0*/  ISETP.GE.AND P3, PT, R39, R24, PT ;  /* 0x000000182700720c */ /* 0x000fe40003f66270 */
[----:B------:R-:W-:-:S02]  /*1ac0*/  LOP3.LUT R24, R38, 0x1b, RZ, 0xfc, !PT ;  /* 0x0000001b26187812 */ /* 0x000fc400078efcff */
[----:B------:R-:W-:Y:S02]  /*1ad0*/  LOP3.LUT R26, R38, 0x1c, RZ, 0xfc, !PT ;  /* 0x0000001c261a7812 */ /* 0x000fe400078efcff */
[----:B------:R-:W-:Y:S02]  /*1ae0*/  FMNMX3 R44, R44, R20, R21, !PT ;  /* 0x000000142c2c7276 */ /* 0x000fe40007800015 */
[----:B------:R-:W-:Y:S02]  /*1af0*/  FSEL R25, R25, -INF , P5 ;  /* 0xff80000019197808 */ /* 0x000fe40002800000 */
[C---:B------:R-:W-:Y:S02]  /*1b00*/  ISETP.GE.AND P5, PT, R39.reuse, R24, PT ;  /* 0x000000182700720c */ /* 0x040fe40003fa6270 */
[----:B------:R-:W-:Y:S02]  /*1b10*/  FSEL R24, R28, -INF , P4 ;  /* 0xff8000001c187808 */ /* 0x000fe40002000000 */
[----:B------:R-:W-:-:S02]  /*1b20*/  ISETP.GE.AND P4, PT, R39, R26, PT ;  /* 0x0000001a2700720c */ /* 0x000fc40003f86270 */
[----:B------:R-:W-:Y:S02]  /*1b30*/  FMNMX3 R44, R44, R5, R4, !PT ;  /* 0x000000052c2c7276 */ /* 0x000fe40007800004 */
[----:B------:R-:W-:Y:S02]  /*1b40*/  LOP3.LUT R26, R38, 0x1d, RZ, 0xfc, !PT ;  /* 0x0000001d261a7812 */ /* 0x000fe400078efcff */
[----:B------:R-:W-:Y:S02]  /*1b50*/  FSEL R27, R27, -INF , P2 ;  /* 0xff8000001b1b7808 */ /* 0x000fe40001000000 */
[----:B------:R-:W-:Y:S02]  /*1b60*/  FMNMX3 R44, R44, R23, R22, !PT ;  /* 0x000000172c2c7276 */ /* 0x000fe40007800016 */
[C---:B------:R-:W-:Y:S02]  /*1b70*/  ISETP.GE.AND P2, PT, R39.reuse, R26, PT ;  /* 0x0000001a2700720c */ /* 0x040fe40003f46270 */
[----:B------:R-:W-:Y:S01]  /*1b80*/  FSEL R26, R30, -INF , P3 ;  /* 0xff8000001e1a7808 */ /* 0x000fe20001800000 */
[----:B------:R-:W-:Y:S01]  /*1b90*/  FMUL R30, R32, UR4 ;  /* 0x00000004201e7c20 */ /* 0x000fe20008400000 */
[----:B------:R-:W-:Y:S01]  /*1ba0*/  LOP3.LUT R28, R38, 0x1e, RZ, 0xfc, !PT ;  /* 0x0000001e261c7812 */ /* 0x000fe200078efcff */
[----:B------:R-:W-:Y:S01]  /*1bb0*/  FMUL R32, R34, UR4 ;  /* 0x0000000422207c20 */ /* 0x000fe20008400000 */
[----:B------:R-:W-:Y:S01]  /*1bc0*/  FMNMX3 R44, R44, R25, R24, !PT ;  /* 0x000000192c2c7276 */ /* 0x000fe20007800018 */
[----:B-1----:R-:W-:Y:S01]  /*1bd0*/  UIMAD UR4, UR12, UR26, URZ ;  /* 0x0000001a0c0472a4 */ /* 0x002fe2000f8e02ff */
[----:B------:R-:W-:-:S02]  /*1be0*/  ISETP.GE.AND P3, PT, R39, R28, PT ;  /* 0x0000001c2700720c */ /* 0x000fc40003f66270 */
[----:B------:R-:W-:Y:S01]  /*1bf0*/  LOP3.LUT R28, R38, 0x1f, RZ, 0xfc, !PT ;  /* 0x0000001f261c7812 */ /* 0x000fe200078efcff */
[----:B------:R-:W-:Y:S01]  /*1c00*/  USHF.R.S32.HI UR5, URZ, 0x1f, UR4 ;  /* 0x0000001fff057899 */ /* 0x000fe20008011404 */
[----:B------:R-:W-:Y:S02]  /*1c10*/  FSEL R31, R31, -INF , P5 ;  /* 0xff8000001f1f7808 */ /* 0x000fe40002800000 */
[----:B------:R-:W-:Y:S02]  /*1c20*/  FSEL R30, R30, -INF , P4 ;  /* 0xff8000001e1e7808 */ /* 0x000fe40002000000 */
[----:B------:R-:W-:Y:S02]  /*1c30*/  FMNMX3 R44, R44, R27, R26, !PT ;  /* 0x0000001b2c2c7276 */ /* 0x000fe4000780001a */
[----:B------:R-:W-:Y:S02]  /*1c40*/  ISETP.GE.AND P5, PT, R39, R28, PT ;  /* 0x0000001c2700720c */ /* 0x000fe40003fa6270 */
[----:B------:R-:W-:-:S02]  /*1c50*/  FSEL R33, R33, -INF , P2 ;  /* 0xff80000021217808 */ /* 0x000fc40001000000 */
[----:B------:R-:W-:Y:S02]  /*1c60*/  FSEL R32, R32, -INF , P3 ;  /* 0xff80000020207808 */ /* 0x000fe40001800000 */
[----:B------:R-:W-:Y:S02]  /*1c70*/  FMNMX3 R44, R44, R31, R30, !PT ;  /* 0x0000001f2c2c7276 */ /* 0x000fe4000780001e */
[----:B------:R-:W-:Y:S02]  /*1c80*/  FSEL R35, R35, -INF , P5 ;  /* 0xff80000023237808 */ /* 0x000fe40002800000 */
[----:B------:R-:W-:Y:S02]  /*1c90*/  FMNMX3 R44, R44, R33, R32, !PT ;  /* 0x000000212c2c7276 */ /* 0x000fe40007800020 */
[----:B------:R-:W-:Y:S02]  /*1ca0*/  SHF.R.U32.HI R34, RZ, 0x2, R0 ;  /* 0x00000002ff227819 */ /* 0x000fe40000011600 */
[----:B------:R-:W-:-:S02]  /*1cb0*/  FMNMX R44, R35, R44, !PT ;  /* 0x0000002c232c7209 */ /* 0x000fc40007800000 */
[----:B------:R-:W-:Y:S02]  /*1cc0*/  LOP3.LUT R29, R0, 0x3f, RZ, 0xc0, !PT ;  /* 0x0000003f001d7812 */ /* 0x000fe400078ec0ff */
[----:B------:R-:W-:Y:S01]  /*1cd0*/  LOP3.LUT R65, R34, 0x38, RZ, 0xc0, !PT ;  /* 0x0000003822417812 */ /* 0x000fe200078ec0ff */
[----:B------:R-:W1:Y:S01]  /*1ce0*/  SHFL.BFLY PT, R63, R44, 0x10, 0x1f ;  /* 0x0e001f002c3f7f89 */ /* 0x000e6200000e0000 */
[----:B------:R-:W-:Y:S02]  /*1cf0*/  PRMT R81, RZ, 0x7610, R81 ;  /* 0x00007610ff517816 */ /* 0x000fe40000000051 */
[----:B------:R-:W-:Y:S02]  /*1d00*/  LOP3.LUT R65, R65, 0x1f, R0, 0xf8, !PT ;  /* 0x0000001f41417812 */ /* 0x000fe400078ef800 */
[----:B-1----:R-:W-:Y:S01]  /*1d10*/  FMNMX3 R28, R44, -INF , R63, !PT ;  /* 0xff8000002c1c7876 */ /* 0x002fe2000780003f */
[----:B------:R-:W-:Y:S01]  /*1d20*/  IMAD R63, R29, UR27, RZ ;  /* 0x0000001b1d3f7c24 */ /* 0x000fe2000f8e02ff */
[----:B------:R-:W-:-:S03]  /*1d30*/  SGXT.U32 R29, R62, 0x2 ;  /* 0x000000023e1d781a */ /* 0x000fc60000000000 */
[----:B------:R-:W-:Y:S01]  /*1d40*/  FADD R34, -R28, -INF ;  /* 0xff8000001c227421 */ /* 0x000fe20000000100 */
[----:B0-----:R-:W-:Y:S01]  /*1d50*/  IADD3 R69, P2, P3, R63, UR4, R58 ;  /* 0x000000043f457c10 */ /* 0x001fe2000fb5e03a */
[----:B--2---:R-:W-:Y:S01]  /*1d60*/  IMAD R44, R29, R66, RZ ;  /* 0x000000421d2c7224 */ /* 0x004fe200078e02ff */
[----:B------:R-:W-:Y:S01]  /*1d70*/  SHF.R.S32.HI R58, RZ, 0x1f, R63 ;  /* 0x0000001fff3a7819 */ /* 0x000fe2000001143f */
[----:B------:R-:W-:Y:S01]  /*1d80*/  FMUL R62, R34, 1.4426950216293334961 ;  /* 0x3fb8aa3b223e7820 */ /* 0x000fe20000400000 */
[----:B------:R-:W-:Y:S02]  /*1d90*/  IMAD.SHL.U32 R34, R65, 0x10, RZ ;  /* 0x0000001041227824 */ /* 0x000fe400078e00ff */
[----:B------:R-:W-:Y:S01]  /*1da0*/  IADD3.X R85, PT, PT, R58, UR5, R59, P2, P3 ;  /* 0x000000053a557c10 */ /* 0x000fe200097e643b */
[----:B------:R0:W3:Y:S01]  /*1db0*/  MUFU.EX2 R29, R62 ;  /* 0x0000003e001d7308 */ /* 0x0000e20000000800 */
[----:B------:R-:W-:Y:S01]  /*1dc0*/  IADD3 R76, P2, PT, R44, R69, RZ ;  /* 0x000000452c4c7210 */ /* 0x000fe20007f5e0ff */
[----:B------:R-:W-:Y:S01]  /*1dd0*/  IMAD R58, R66, 0x4, R44 ;  /* 0x00000004423a7824 */ /* 0x000fe200078e022c */
[----:B------:R-:W-:-:S02]  /*1de0*/  LOP3.LUT R63, R34, 0x1b0, RZ, 0xc0, !PT ;  /* 0x000001b0223f7812 */ /* 0x000fc400078ec0ff */
[----:B------:R-:W-:Y:S02]  /*1df0*/  LEA.HI.X.SX32 R77, R44, R85, 0x1, P2 ;  /* 0x000000552c4d7211 */ /* 0x000fe400010f0eff */
[----:B------:R-:W-:Y:S02]  /*1e00*/  LOP3.LUT R63, R63, 0x40, R64, 0xf8, !PT ;  /* 0x000000403f3f7812 */ /* 0x000fe400078ef840 */
[----:B------:R-:W-:Y:S01]  /*1e10*/  IADD3 R74, P2, PT, R58, R69, RZ ;  /* 0x000000453a4a7210 */ /* 0x000fe20007f5e0ff */
[----:B0-----:R-:W-:Y:S02]  /*1e20*/  IMAD R62, R66, 0x4, R58 ;  /* 0x00000004423e7824 */ /* 0x001fe400078e023a */
[----:B------:R-:W-:Y:S01]  /*1e30*/  VIADD R44, R63, UR10 ;  /* 0x0000000a3f2c7c36 */ /* 0x000fe20008000000 */
[----:B------:R-:W-:Y:S01]  /*1e40*/  LEA.HI.X.SX32 R75, R58, R85, 0x1, P2 ;  /* 0x000000553a4b7211 */ /* 0x000fe200010f0eff */
[----:B------:R-:W-:Y:S01]  /*1e50*/  IMAD R63, R66, 0x8, R62 ;  /* 0x00000008423f7824 */ /* 0x000fe200078e023e */
[----:B------:R-:W-:-:S02]  /*1e60*/  LEA.HI R58, R0, 0xc, RZ, 0x1a ;  /* 0x0000000c003a7811 */ /* 0x000fc400078fd0ff */
[----:B---3--:R0:W-:Y:S01]  /*1e70*/  STSM.16.M88 [R44+0x3000], R29 ;  /* 0x0030001d2c007844 */ /* 0x0081e20000000000 */
[----:B------:R-:W-:Y:S01]  /*1e80*/  LEA.HI R59, R0, 0x1c, RZ, 0x1a ;  /* 0x0000001c003b7811 */ /* 0x000fe200078fd0ff */
[----:B------:R-:W-:Y:S01]  /*1e90*/  BAR.SYNC.DEFER_BLOCKING 0x0 ;  /* 0x0000000000007b1d */ /* 0x000fe20000010000 */
[----:B------:R-:W-:Y:S01]  /*1ea0*/  IADD3 R72, P2, PT, R62, R69, RZ ;  /* 0x000000453e487210 */ /* 0x000fe20007f5e0ff */
[----:B------:R-:W-:Y:S02]  /*1eb0*/  IMAD R65, R66, 0x4, R63 ;  /* 0x0000000442417824 */ /* 0x000fe400078e023f */
[-C--:B------:R-:W-:Y:S01]  /*1ec0*/  IMAD R58, R58, R66.reuse, RZ ;  /* 0x000000423a3a7224 */ /* 0x080fe200078e02ff */
[----:B------:R-:W-:Y:S01]  /*1ed0*/  LEA.HI.X.SX32 R73, R62, R85, 0x1, P2 ;  /* 0x000000553e497211 */ /* 0x000fe200010f0eff */
[----:B------:R-:W-:Y:S02]  /*1ee0*/  IMAD R79, R59, R66, RZ ;  /* 0x000000423b4f7224 */ /* 0x000fe400078e02ff */
[----:B------:R-:W-:Y:S01]  /*1ef0*/  IMAD R59, R66, 0x4, R65 ;  /* 0x00000004423b7824 */ /* 0x000fe200078e0241 */
[----:B------:R-:W-:-:S02]  /*1f00*/  IADD3 R66, P3, PT, R63, R69, RZ ;  /* 0x000000453f427210 */ /* 0x000fc40007f7e0ff */
[CC--:B------:R-:W-:Y:S02]  /*1f10*/  IADD3 R70, P2, PT, R58.reuse, R69.reuse, RZ ;  /* 0x000000453a467210 */ /* 0x0c0fe40007f5e0ff */
[----:B------:R-:W-:Y:S02]  /*1f20*/  IADD3 R62, P4, PT, R59, R69, RZ ;  /* 0x000000453b3e7210 */ /* 0x000fe40007f9e0ff */
[-C--:B------:R-:W-:Y:S02]  /*1f30*/  LEA.HI.X.SX32 R67, R63, R85.reuse, 0x1, P3 ;  /* 0x000000553f437211 */ /* 0x080fe400018f0eff */
[----:B------:R-:W-:Y:S02]  /*1f40*/  LEA.HI.X.SX32 R71, R58, R85, 0x1, P2 ;  /* 0x000000553a477211 */ /* 0x000fe400010f0eff */
[-C--:B------:R-:W-:Y:S02]  /*1f50*/  IADD3 R58, P3, PT, R79, R69.reuse, RZ ;  /* 0x000000454f3a7210 */ /* 0x080fe40007f7e0ff */
[----:B------:R-:W-:-:S02]  /*1f60*/  IADD3 R64, P2, PT, R65, R69, RZ ;  /* 0x0000004541407210 */ /* 0x000fc40007f5e0ff */
[-C--:B------:R-:W-:Y:S01]  /*1f70*/  LEA.HI.X.SX32 R63, R59, R85.reuse, 0x1, P4 ;  /* 0x000000553b3f7211 */ /* 0x080fe200020f0eff */
[----:B------:R-:W2:Y:S01]  /*1f80*/  @P0 LDG.E.U8 R78, desc[UR24][R76.64] ;  /* 0x000000184c4e0981 */ /* 0x000ea2000c1e1100 */
[----:B------:R-:W-:Y:S02]  /*1f90*/  PRMT R80, RZ, 0x7610, R80 ;  /* 0x00007610ff507816 */ /* 0x000fe40000000050 */
[----:B------:R-:W-:Y:S01]  /*1fa0*/  PRMT R82, RZ, 0x7610, R82 ;  /* 0x00007610ff527816 */ /* 0x000fe20000000052 */
[----:B------:R-:W3:Y:S01]  /*1fb0*/  @P0 LDG.E.U8 R81, desc[UR24][R74.64] ;  /* 0x000000184a510981 */ /* 0x000ee2000c1e1100 */
[----:B------:R-:W-:Y:S02]  /*1fc0*/  PRMT R84, RZ, 0x7610, R84 ;  /* 0x00007610ff547816 */ /* 0x000fe40000000054 */
[----:B------:R-:W-:Y:S01]  /*1fd0*/  LEA.HI.X.SX32 R59, R79, R85, 0x1, P3 ;  /* 0x000000554f3b7211 */ /* 0x000fe200018f0eff */
[----:B------:R-:W4:Y:S01]  /*1fe0*/  @P0 LDG.E.U8 R80, desc[UR24][R72.64] ;  /* 0x0000001848500981 */ /* 0x000f22000c1e1100 */
[----:B------:R-:W-:-:S02]  /*1ff0*/  PRMT R83, RZ, 0x7610, R83 ;  /* 0x00007610ff537816 */ /* 0x000fc40000000053 */
[----:B------:R-:W-:Y:S01]  /*2000*/  PRMT R69, RZ, 0x7610, R69 ;  /* 0x00007610ff457816 */ /* 0x000fe20000000045 */
[----:B------:R-:W5:Y:S01]  /*2010*/  @P0 LDG.E.U8 R82, desc[UR24][R66.64] ;  /* 0x0000001842520981 */ /* 0x000f62000c1e1100 */
[----:B------:R-:W-:Y:S02]  /*2020*/  PRMT R79, RZ, 0x7610, R79 ;  /* 0x00007610ff4f7816 */ /* 0x000fe4000000004f */
[----:B------:R-:W-:Y:S01]  /*2030*/  LEA.HI.X.SX32 R65, R65, R85, 0x1, P2 ;  /* 0x0000005541417211 */ /* 0x000fe200010f0eff */
[----:B------:R-:W3:Y:S04]  /*2040*/  @P0 LDG.E.U8 R84, desc[UR24][R62.64] ;  /* 0x000000183e540981 */ /* 0x000ee8000c1e1100 */
[----:B------:R-:W3:Y:S04]  /*2050*/  @P0 LDG.E.U8 R83, desc[UR24][R70.64] ;  /* 0x0000001846530981 */ /* 0x000ee8000c1e1100 */
[----:B------:R-:W3:Y:S04]  /*2060*/  @P0 LDG.E.U8 R69, desc[UR24][R64.64] ;  /* 0x0000001840450981 */ /* 0x000ee8000c1e1100 */
[----:B------:R-:W3:Y:S01]  /*2070*/  @P0 LDG.E.U8 R79, desc[UR24][R58.64] ;  /* 0x000000183a4f0981 */ /* 0x000ee2000c1e1100 */
[--C-:B------:R-:W-:Y:S01]  /*2080*/  FADD R61, R61, -R28.reuse ;  /* 0x8000001c3d3d7221 */ /* 0x100fe20000000000 */
[--C-:B------:R-:W-:Y:S01]  /*2090*/  FADD R68, R68, -R28.reuse ;  /* 0x8000001c44447221 */ /* 0x100fe20000000000 */
[--C-:B------:R-:W-:Y:S01]  /*20a0*/  FADD R7, R7, -R28.reuse ;  /* 0x8000001c07077221 */ /* 0x100fe20000000000 */
[--C-:B------:R-:W-:Y:S01]  /*20b0*/  FADD R45, R45, -R28.reuse ;  /* 0x8000001c2d2d7221 */ /* 0x100fe20000000000 */
[----:B------:R-:W-:Y:S01]  /*20c0*/  FMUL R61, R61, 1.4426950216293334961 ;  /* 0x3fb8aa3b3d3d7820 */ /* 0x000fe20000400000 */
[----:B------:R-:W-:Y:S01]  /*20d0*/  FMUL R68, R68, 1.4426950216293334961 ;  /* 0x3fb8aa3b44447820 */ /* 0x000fe20000400000 */
[----:B------:R-:W-:Y:S01]  /*20e0*/  FMUL R7, R7, 1.4426950216293334961 ;  /* 0x3fb8aa3b07077820 */ /* 0x000fe20000400000 */
[----:B------:R-:W-:Y:S01]  /*20f0*/  FMUL R85, R45, 1.4426950216293334961 ;  /* 0x3fb8aa3b2d557820 */ /* 0x000fe20000400000 */
[--C-:B------:R-:W-:Y:S01]  /*2100*/  FADD R45, R6, -R28.reuse ;  /* 0x8000001c062d7221 */ /* 0x100fe20000000000 */
[--C-:B------:R-:W-:Y:S01]  /*2110*/  FADD R18, R18, -R28.reuse ;  /* 0x8000001c12127221 */ /* 0x100fe20000000000 */
[----:B------:R-:W-:Y:S01]  /*2120*/  MUFU.EX2 R61, R61 ;  /* 0x0000003d003d7308 */ /* 0x000fe20000000800 */
[--C-:B------:R-:W-:Y:S01]  /*2130*/  FADD R21, R21, -R28.reuse ;  /* 0x8000001c15157221 */ /* 0x100fe20000000000 */
[----:B------:R-:W-:Y:S01]  /*2140*/  FMUL R87, R45, 1.4426950216293334961 ;  /* 0x3fb8aa3b2d577820 */ /* 0x000fe20000400000 */
[--C-:B------:R-:W-:Y:S01]  /*2150*/  FADD R45, R9, -R28.reuse ;  /* 0x8000001c092d7221 */ /* 0x100fe20000000000 */
[--C-:B------:R-:W-:Y:S01]  /*2160*/  FADD R10, R10, -R28.reuse ;  /* 0x8000001c0a0a7221 */ /* 0x100fe20000000000 */
[--C-:B------:R-:W-:Y:S01]  /*2170*/  FADD R19, R19, -R28.reuse ;  /* 0x8000001c13137221 */ /* 0x100fe20000000000 */
[--C-:B------:R-:W-:Y:S01]  /*2180*/  FADD R13, R13, -R28.reuse ;  /* 0x8000001c0d0d7221 */ /* 0x100fe20000000000 */
[----:B------:R-:W-:Y:S01]  /*2190*/  FMUL R88, R45, 1.4426950216293334961 ;  /* 0x3fb8aa3b2d587820 */ /* 0x000fe20000400000 */
[----:B------:R-:W1:Y:S01]  /*21a0*/  MUFU.EX2 R68, R68 ;  /* 0x0000004400447308 */ /* 0x000e620000000800 */
[--C-:B------:R-:W-:Y:S01]  /*21b0*/  FADD R45, R8, -R28.reuse ;  /* 0x8000001c082d7221 */ /* 0x100fe20000000000 */
[----:B------:R-:W-:Y:S01]  /*21c0*/  FMUL R10, R10, 1.4426950216293334961 ;  /* 0x3fb8aa3b0a0a7820 */ /* 0x000fe20000400000 */
[----:B------:R-:W-:Y:S01]  /*21d0*/  FMUL R13, R13, 1.4426950216293334961 ;  /* 0x3fb8aa3b0d0d7820 */ /* 0x000fe20000400000 */
[--C-:B------:R-:W-:Y:S01]  /*21e0*/  FADD R12, R12, -R28.reuse ;  /* 0x8000001c0c0c7221 */ /* 0x100fe20000000000 */
[----:B------:R-:W-:Y:S01]  /*21f0*/  FMUL R89, R45, 1.4426950216293334961 ;  /* 0x3fb8aa3b2d597820 */ /* 0x000fe20000400000 */
[--C-:B------:R-:W-:Y:S01]  /*2200*/  FADD R45, R11, -R28.reuse ;  /* 0x8000001c0b2d7221 */ /* 0x100fe20000000000 */
[--C-:B------:R-:W-:Y:S01]  /*2210*/  FADD R15, R15, -R28.reuse ;  /* 0x8000001c0f0f7221 */ /* 0x100fe20000000000 */
[----:B------:R-:W0:Y:S01]  /*2220*/  MUFU.EX2 R7, R7 ;  /* 0x0000000700077308 */ /* 0x000e220000000800 */
[----:B------:R-:W-:Y:S01]  /*2230*/  FMUL R12, R12, 1.4426950216293334961 ;  /* 0x3fb8aa3b0c0c7820 */ /* 0x000fe20000400000 */
[----:B------:R-:W-:Y:S01]  /*2240*/  FMUL R45, R45, 1.4426950216293334961 ;  /* 0x3fb8aa3b2d2d7820 */ /* 0x000fe20000400000 */
[--C-:B------:R-:W-:Y:S01]  /*2250*/  FADD R23, R23, -R28.reuse ;  /* 0x8000001c17177221 */ /* 0x100fe20000000000 */
[----:B------:R-:W-:Y:S01]  /*2260*/  FMUL R15, R15, 1.4426950216293334961 ;  /* 0x3fb8aa3b0f0f7820 */ /* 0x000fe20000400000 */
[--C-:B------:R-:W-:Y:S01]  /*2270*/  FADD R14, R14, -R28.reuse ;  /* 0x8000001c0e0e7221 */ /* 0x100fe20000000000 */
[--C-:B------:R-:W-:Y:S01]  /*2280*/  FADD R17, R17, -R28.reuse ;  /* 0x8000001c11117221 */ /* 0x100fe20000000000 */
[----:B------:R-:W-:Y:S01]  /*2290*/  FADD R16, R16, -R28 ;  /* 0x8000001c10107221 */ /* 0x000fe20000000000 */
[----:B------:R0:W0:Y:S01]  /*22a0*/  MUFU.EX2 R6, R85 ;  /* 0x0000005500067308 */ /* 0x0000220000000800 */
[----:B-1----:R-:W-:Y:S01]  /*22b0*/  FADD R90, R61, R68 ;  /* 0x000000443d5a7221 */ /* 0x002fe20000000000 */
[----:B------:R-:W-:Y:S01]  /*22c0*/  FMUL R14, R14, 1.4426950216293334961 ;  /* 0x3fb8aa3b0e0e7820 */ /* 0x000fe20000400000 */
[----:B------:R-:W-:Y:S01]  /*22d0*/  FMUL R17, R17, 1.4426950216293334961 ;  /* 0x3fb8aa3b11117820 */ /* 0x000fe20000400000 */
[----:B------:R-:W-:Y:S01]  /*22e0*/  FMUL R16, R16, 1.4426950216293334961 ;  /* 0x3fb8aa3b10107820 */ /* 0x000fe20000400000 */
[--C-:B------:R-:W-:Y:S01]  /*22f0*/  FADD R24, R24, -R28.reuse ;  /* 0x8000001c18187221 */ /* 0x100fe20000000000 */
[--C-:B------:R-:W-:Y:S01]  /*2300*/  FADD R22, R22, -R28.reuse ;  /* 0x8000001c16167221 */ /* 0x100fe20000000000 */
[--C-:B------:R-:W-:Y:S01]  /*2310*/  FADD R25, R25, -R28.reuse ;  /* 0x8000001c19197221 */ /* 0x100fe20000000000 */
[----:B------:R1:W0:Y:S02]  /*2320*/  MUFU.EX2 R9, R87 ;  /* 0x0000005700097308 */ /* 0x0002240000000800 */
[----:B0-----:R-:W-:Y:S01]  /*2330*/  FMUL R85, R18, 1.4426950216293334961 ;  /* 0x3fb8aa3b12557820 */ /* 0x001fe20000400000 */
[--C-:B------:R-:W-:Y:S01]  /*2340*/  FADD R18, R20, -R28.reuse ;  /* 0x8000001c14127221 */ /* 0x100fe20000000000 */
[----:B------:R-:W-:Y:S01]  /*2350*/  FMUL R22, R22, 1.4426950216293334961 ;  /* 0x3fb8aa3b16167820 */ /* 0x000fe20000400000 */
[----:B------:R-:W-:Y:S01]  /*2360*/  FMUL R25, R25, 1.4426950216293334961 ;  /* 0x3fb8aa3b19197820 */ /* 0x000fe20000400000 */
[--C-:B------:R-:W-:Y:S01]  /*2370*/  FADD R27, R27, -R28.reuse ;  /* 0x8000001c1b1b7221 */ /* 0x100fe20000000000 */
[--C-:B------:R-:W-:Y:S01]  /*2380*/  FADD R26, R26, -R28.reuse ;  /* 0x8000001c1a1a7221 */ /* 0x100fe20000000000 */
[----:B------:R-:W-:Y:S01]  /*2390*/  FADD R31, R31, -R28 ;  /* 0x8000001c1f1f7221 */ /* 0x000fe20000000000 */
[----:B------:R-:W0:Y:S01]  /*23a0*/  MUFU.EX2 R8, R88 ;  /* 0x0000005800087308 */ /* 0x000e220000000800 */
[----:B-1----:R-:W-:Y:S01]  /*23b0*/  FMUL R87, R21, 1.4426950216293334961 ;  /* 0x3fb8aa3b15577820 */ /* 0x002fe20000400000 */
[----:B------:R-:W-:Y:S01]  /*23c0*/  FADD R21, R7, R90 ;  /* 0x0000005a07157221 */ /* 0x000fe20000000000 */
[----:B------:R-:W-:Y:S01]  /*23d0*/  FMUL R27, R27, 1.4426950216293334961 ;  /* 0x3fb8aa3b1b1b7820 */ /* 0x000fe20000400000 */
[----:B------:R-:W-:Y:S01]  /*23e0*/  FMUL R26, R26, 1.4426950216293334961 ;  /* 0x3fb8aa3b1a1a7820 */ /* 0x000fe20000400000 */
[----:B------:R-:W-:Y:S01]  /*23f0*/  FMUL R31, R31, 1.4426950216293334961 ;  /* 0x3fb8aa3b1f1f7820 */ /* 0x000fe20000400000 */
[----:B------:R-:W-:Y:S01]  /*2400*/  FADD R90, R6, R21 ;  /* 0x00000015065a7221 */ /* 0x000fe20000000000 */
[--C-:B------:R-:W-:Y:S01]  /*2410*/  FADD R30, R30, -R28.reuse ;  /* 0x8000001c1e1e7221 */ /* 0x100fe20000000000 */
[----:B------:R-:W1:Y:S01]  /*2420*/  MUFU.EX2 R11, R89 ;  /* 0x00000059000b7308 */ /* 0x000e620000000800 */
[--C-:B------:R-:W-:Y:S01]  /*2430*/  FADD R33, R33, -R28.reuse ;  /* 0x8000001c21217221 */ /* 0x100fe20000000000 */
[--C-:B------:R-:W-:Y:S01]  /*2440*/  FADD R32, R32, -R28.reuse ;  /* 0x8000001c20207221 */ /* 0x100fe20000000000 */
[----:B------:R-:W-:Y:S01]  /*2450*/  FMUL R30, R30, 1.4426950216293334961 ;  /* 0x3fb8aa3b1e1e7820 */ /* 0x000fe20000400000 */
[----:B------:R-:W-:Y:S01]  /*2460*/  FADD R35, R35, -R28 ;  /* 0x8000001c23237221 */ /* 0x000fe20000000000 */
[----:B------:R-:W-:Y:S01]  /*2470*/  FMUL R33, R33, 1.4426950216293334961 ;  /* 0x3fb8aa3b21217820 */ /* 0x000fe20000400000 */
[----:B------:R-:W-:Y:S01]  /*2480*/  FMUL R32, R32, 1.4426950216293334961 ;  /* 0x3fb8aa3b20207820 */ /* 0x000fe20000400000 */
[----:B------:R-:W-:Y:S01]  /*2490*/  F2FP.SATFINITE.E4M3.F32.PACK_AB_MERGE_C R6, R6, R7, RZ ;  /* 0x000000070606723e */ /* 0x000fe200048070ff */
[----:B------:R0:W1:Y:S01]  /*24a0*/  MUFU.EX2 R86, R45 ;  /* 0x0000002d00567308 */ /* 0x0000620000000800 */
[----:B------:R-:W-:-:S07]  /*24b0*/  FMUL R35, R35, 1.4426950216293334961 ;  /* 0x3fb8aa3b23237820 */ /* 0x000fce0000400000 */
[----:B------:R-:W1:Y:S01]  /*24c0*/  MUFU.EX2 R10, R10 ;  /* 0x0000000a000a7308 */ /* 0x000e620000000800 */
[----:B0-----:R-:W-:Y:S01]  /*24d0*/  FMUL R45, R19, 1.4426950216293334961 ;  /* 0x3fb8aa3b132d7820 */ /* 0x001fe20000400000 */
[----:B------:R-:W-:Y:S01]  /*24e0*/  FMUL R19, R18, 1.4426950216293334961 ;  /* 0x3fb8aa3b12137820 */ /* 0x000fe20000400000 */
[----:B------:R-:W-:-:S04]  /*24f0*/  FADD R18, R5, -R28 ;  /* 0x8000001c05127221 */ /* 0x000fc80000000000 */
[----:B------:R-:W-:Y:S01]  /*2500*/  FMUL R88, R18, 1.4426950216293334961 ;  /* 0x3fb8aa3b12587820 */ /* 0x000fe20000400000 */
[----:B------:R0:W-:Y:S01]  /*2510*/  MUFU.EX2 R20, R85 ;  /* 0x0000005500147308 */ /* 0x0001e20000000800 */
[----:B------:R-:W-:-:S04]  /*2520*/  FADD R18, R4, -R28 ;  /* 0x8000001c04127221 */ /* 0x000fc80000000000 */
[----:B------:R-:W-:Y:S01]  /*2530*/  FMUL R21, R18, 1.4426950216293334961 ;  /* 0x3fb8aa3b12157820 */ /* 0x000fe20000400000 */
[----:B------:R-:W-:Y:S02]  /*2540*/  FMUL R18, R23, 1.4426950216293334961 ;  /* 0x3fb8aa3b17127820 */ /* 0x000fe40000400000 */
[----:B------:R-:W1:Y:S01]  /*2550*/  MUFU.EX2 R13, R13 ;  /* 0x0000000d000d7308 */ /* 0x000e620000000800 */
[----:B0-----:R-:W-:-:S04]  /*2560*/  FADD R85, R9, R90 ;  /* 0x0000005a09557221 */ /* 0x001fc80000000000 */
[----:B------:R-:W-:-:S03]  /*2570*/  FADD R90, R8, R85 ;  /* 0x00000055085a7221 */ /* 0x000fc60000000000 */
[----:B------:R-:W0:Y:S01]  /*2580*/  MUFU.EX2 R12, R12 ;  /* 0x0000000c000c7308 */ /* 0x000e220000000800 */
[----:B-1----:R-:W-:Y:S01]  /*2590*/  FADD R23, R11, R90 ;  /* 0x0000005a0b177221 */ /* 0x002fe20000000000 */
[----:B------:R-:W-:-:S03]  /*25a0*/  F2FP.SATFINITE.E4M3.F32.PACK_AB_MERGE_C R11, R86, R11, RZ ;  /* 0x0000000b560b723e */ /* 0x000fc600048070ff */
[----:B------:R-:W-:-:S03]  /*25b0*/  FADD R23, R86, R23 ;  /* 0x0000001756177221 */ /* 0x000fc60000000000 */
[----:B------:R-:W1:Y:S08]  /*25c0*/  MUFU.EX2 R15, R15 ;  /* 0x0000000f000f7308 */ /* 0x000e700000000800 */
[----:B------:R-:W0:Y:S08]  /*25d0*/  MUFU.EX2 R14, R14 ;  /* 0x0000000e000e7308 */ /* 0x000e300000000800 */
[----:B------:R0:W-:Y:S08]  /*25e0*/  MUFU.EX2 R4, R88 ;  /* 0x0000005800047308 */ /* 0x0001f00000000800 */
[----:B------:R-:W1:Y:S01]  /*25f0*/  MUFU.EX2 R17, R17 ;  /* 0x0000001100117308 */ /* 0x000e620000000800 */
[----:B0-----:R-:W-:-:S04]  /*2600*/  FADD R88, R10, R23 ;  /* 0x000000170a587221 */ /* 0x001fc80000000000 */
[----:B------:R-:W-:-:S03]  /*2610*/  FADD R23, R13, R88 ;  /* 0x000000580d177221 */ /* 0x000fc60000000000 */
[----:B------:R-:W0:Y:S01]  /*2620*/  MUFU.EX2 R16, R16 ;  /* 0x0000001000107308 */ /* 0x000e220000000800 */
[----:B------:R-:W-:Y:S01]  /*2630*/  FADD R88, R12, R23 ;  /* 0x000000170c587221 */ /* 0x000fe20000000000 */
[----:B------:R-:W-:Y:S01]  /*2640*/  FMUL R23, R24, 1.4426950216293334961 ;  /* 0x3fb8aa3b18177820 */ /* 0x000fe20000400000 */
[C---:B-1----:R-:W-:Y:S02]  /*2650*/  F2FP.SATFINITE.E4M3.F32.PACK_AB_MERGE_C R12, R15.reuse, R12, RZ ;  /* 0x0000000c0f0c723e */ /* 0x042fe400048070ff */
[----:B------:R-:W-:-:S03]  /*2660*/  FADD R85, R15, R88 ;  /* 0x000000580f557221 */ /* 0x000fc60000000000 */
[----:B------:R-:W1:Y:S01]  /*2670*/  MUFU.EX2 R45, R45 ;  /* 0x0000002d002d7308 */ /* 0x000e620000000800 */
[----:B------:R-:W-:-:S04]  /*2680*/  FADD R24, R14, R85 ;  /* 0x000000550e187221 */ /* 0x000fc80000000000 */
[----:B------:R-:W-:-:S03]  /*2690*/  FADD R85, R17, R24 ;  /* 0x0000001811557221 */ /* 0x000fc60000000000 */
[----:B------:R-:W1:Y:S01]  /*26a0*/  MUFU.EX2 R19, R19 ;  /* 0x0000001300137308 */ /* 0x000e620000000800 */
[----:B0-----:R-:W-:-:S07]  /*26b0*/  FADD R24, R16, R85 ;  /* 0x0000005510187221 */ /* 0x001fce0000000000 */
[----:B------:R-:W0:Y:S01]  /*26c0*/  MUFU.EX2 R5, R87 ;  /* 0x0000005700057308 */ /* 0x000e220000000800 */
[----:B-1----:R-:W-:-:S04]  /*26d0*/  FADD R85, R45, R24 ;  /* 0x000000182d557221 */ /* 0x002fc80000000000 */
[----:B------:R-:W-:-:S03]  /*26e0*/  FADD R24, R20, R85 ;  /* 0x0000005514187221 */ /* 0x000fc60000000000 */
[----:B------:R-:W1:Y:S01]  /*26f0*/  MUFU.EX2 R21, R21 ;  /* 0x0000001500157308 */ /* 0x000e620000000800 */
[----:B------:R-:W-:-:S07]  /*2700*/  FADD R24, R19, R24 ;  /* 0x0000001813187221 */ /* 0x000fce0000000000 */
[----:B------:R-:W1:Y:S01]  /*2710*/  MUFU.EX2 R18, R18 ;  /* 0x0000001200127308 */ /* 0x000e620000000800 */
[----:B0-----:R-:W-:Y:S01]  /*2720*/  FADD R85, R5, R24 ;  /* 0x0000001805557221 */ /* 0x001fe20000000000 */
[----:B------:R-:W-:-:S03]  /*2730*/  F2FP.SATFINITE.E4M3.F32.PACK_AB_MERGE_C R5, R4, R5, RZ ;  /* 0x000000050405723e */ /* 0x000fc600048070ff */
[----:B------:R-:W-:Y:S01]  /*2740*/  FADD R24, R4, R85 ;  /* 0x0000005504187221 */ /* 0x000fe20000000000 */
[----:B------:R-:W-:Y:S01]  /*2750*/  IMAD.SHL.U32 R85, R0, 0x8, RZ ;  /* 0x0000000800557824 */ /* 0x000fe200078e00ff */
[----:B------:R-:W-:Y:S01]  /*2760*/  F2FP.SATFINITE.E4M3.F32.PACK_AB_MERGE_C R20, R19, R20, R5 ;  /* 0x000000141314723e */ /* 0x000fe20004807005 */
[----:B------:R-:W0:Y:S03]  /*2770*/  MUFU.EX2 R22, R22 ;  /* 0x0000001600167308 */ /* 0x000e260000000800 */
[----:B------:R-:W-:-:S05]  /*2780*/  LOP3.LUT R85, R38, 0x430, R85, 0x78, !PT ;  /* 0x0000043026557812 */ /* 0x000fca00078e7855 */
[----:B------:R-:W0:Y:S01]  /*2790*/  MUFU.EX2 R25, R25 ;  /* 0x0000001900197308 */ /* 0x000e220000000800 */
[----:B------:R-:W-:-:S07]  /*27a0*/  IMAD R60, R60, 0x40, R85 ;  /* 0x000000403c3c7824 */ /* 0x000fce00078e0255 */
[----:B------:R-:W0:Y:S08]  /*27b0*/  MUFU.EX2 R23, R23 ;  /* 0x0000001700177308 */ /* 0x000e300000000800 */
[----:B------:R1:W0:Y:S08]  /*27c0*/  MUFU.EX2 R88, R27 ;  /* 0x0000001b00587308 */ /* 0x0002300000000800 */
[----:B------:R-:W0:Y:S01]  /*27d0*/  MUFU.EX2 R26, R26 ;  /* 0x0000001a001a7308 */ /* 0x000e220000000800 */
[----:B-1----:R-:W-:-:S04]  /*27e0*/  FADD R27, R21, R24 ;  /* 0x00000018151b7221 */ /* 0x002fc80000000000 */
[----:B------:R-:W-:-:S03]  /*27f0*/  FADD R27, R18, R27 ;  /* 0x0000001b121b7221 */ /* 0x000fc60000000000 */
[----:B------:R-:W1:Y:S01]  /*2800*/  MUFU.EX2 R31, R31 ;  /* 0x0000001f001f7308 */ /* 0x000e620000000800 */
[----:B0-----:R-:W-:Y:S01]  /*2810*/  FADD R24, R22, R27 ;  /* 0x0000001b16187221 */ /* 0x001fe20000000000 */
[----:B------:R-:W-:-:S03]  /*2820*/  F2FP.SATFINITE.E4M3.F32.PACK_AB_MERGE_C R22, R25, R22, RZ ;  /* 0x000000161916723e */ /* 0x000fc600048070ff */
[----:B------:R-:W-:Y:S01]  /*2830*/  FADD R24, R25, R24 ;  /* 0x0000001819187221 */ /* 0x000fe20000000000 */
[----:B------:R-:W-:Y:S02]  /*2840*/  F2FP.SATFINITE.E4M3.F32.PACK_AB_MERGE_C R21, R18, R21, R22 ;  /* 0x000000151215723e */ /* 0x000fe40004807016 */
[----:B------:R-:W0:Y:S01]  /*2850*/  MUFU.EX2 R30, R30 ;  /* 0x0000001e001e7308 */ /* 0x000e220000000800 */
[----:B------:R-:W-:Y:S01]  /*2860*/  FADD R27, R23, R24 ;  /* 0x00000018171b7221 */ /* 0x000fe20000000000 */
[----:B------:R-:W-:-:S03]  /*2870*/  F2FP.SATFINITE.E4M3.F32.PACK_AB_MERGE_C R25, R8, R9, R11 ;  /* 0x000000090819723e */ /* 0x000fc6000480700b */
[----:B------:R-:W-:-:S03]  /*2880*/  FADD R27, R88, R27 ;  /* 0x0000001b581b7221 */ /* 0x000fc60000000000 */
[----:B------:R-:W0:Y:S01]  /*2890*/  MUFU.EX2 R33, R33 ;  /* 0x0000002100217308 */ /* 0x000e220000000800 */
[----:B------:R-:W-:-:S04]  /*28a0*/  FADD R24, R26, R27 ;  /* 0x0000001b1a187221 */ /* 0x000fc80000000000 */
[----:B-1----:R-:W-:-:S03]  /*28b0*/  FADD R27, R31, R24 ;  /* 0x000000181f1b7221 */ /* 0x002fc60000000000 */
[----:B------:R-:W1:Y:S01]  /*28c0*/  MUFU.EX2 R32, R32 ;  /* 0x0000002000207308 */ /* 0x000e620000000800 */
[----:B0-----:R-:W-:Y:S01]  /*28d0*/  FADD R24, R30, R27 ;  /* 0x0000001b1e187221 */ /* 0x001fe20000000000 */
[----:B------:R-:W-:Y:S02]  /*28e0*/  F2FP.SATFINITE.E4M3.F32.PACK_AB_MERGE_C R27, R45, R16, RZ ;  /* 0x000000102d1b723e */ /* 0x000fe400048070ff */
[----:B------:R-:W-:Y:S02]  /*28f0*/  LOP3.LUT R45, R34, 0x1f0, RZ, 0xc0, !PT ;  /* 0x000001f0222d7812 */ /* 0x000fe400078ec0ff */
[----:B------:R-:W-:Y:S02]  /*2900*/  F2FP.SATFINITE.E4M3.F32.PACK_AB_MERGE_C R27, R17, R14, R27 ;  /* 0x0000000e111b723e */ /* 0x000fe4000480701b */
[----:B------:R-:W0:Y:S01]  /*2910*/  MUFU.EX2 R35, R35 ;  /* 0x0000002300237308 */ /* 0x000e220000000800 */
[----:B------:R-:W-:Y:S01]  /*2920*/  FADD R7, R33, R24 ;  /* 0x0000001821077221 */ /* 0x000fe20000000000 */
[----:B------:R-:W-:-:S02]  /*2930*/  F2FP.SATFINITE.E4M3.F32.PACK_AB_MERGE_C R24, R68, R61, R6 ;  /* 0x0000003d4418723e */ /* 0x000fc40004807006 */
[----:B------:R-:W-:Y:S01]  /*2940*/  LOP3.LUT R61, R60, 0x10, RZ, 0x3c, !PT ;  /* 0x000000103c3d7812 */ /* 0x000fe200078e3cff */
[----:B-1----:R-:W-:Y:S01]  /*2950*/  FADD R4, R32, R7 ;  /* 0x0000000720047221 */ /* 0x002fe20000000000 */
[----:B------:R-:W-:Y:S02]  /*2960*/  F2FP.SATFINITE.E4M3.F32.PACK_AB_MERGE_C R7, R31, R26, RZ ;  /* 0x0000001a1f07723e */ /* 0x000fe400048070ff */
[----:B------:R1:W1:Y:S01]  /*2970*/  LDSM.16.M88 R31, [R45+UR10+0x3000] ;  /* 0x0030000a2d1f783b */ /* 0x0002620008000000 */
[----:B------:R-:W-:Y:S02]  /*2980*/  F2FP.SATFINITE.E4M3.F32.PACK_AB_MERGE_C R26, R13, R10, R12 ;  /* 0x0000000a0d1a723e */ /* 0x000fe4000480700c */
[----:B------:R-:W-:Y:S01]  /*2990*/  F2FP.SATFINITE.E4M3.F32.PACK_AB_MERGE_C R22, R88, R23, R7 ;  /* 0x000000175816723e */ /* 0x000fe20004807007 */
[----:B------:R-:W-:Y:S01]  /*29a0*/  BAR.SYNC.DEFER_BLOCKING 0x0 ;  /* 0x0000000000007b1d */ /* 0x000fe20000010000 */
[C---:B0-----:R-:W-:Y:S01]  /*29b0*/  F2FP.SATFINITE.E4M3.F32.PACK_AB_MERGE_C R32, R35.reuse, R32, RZ ;  /* 0x000000202320723e */ /* 0x041fe200048070ff */
[----:B------:R-:W-:-:S03]  /*29c0*/  FADD R35, R35, R4 ;  /* 0x0000000423237221 */ /* 0x000fc60000000000 */
[----:B------:R-:W-:Y:S01]  /*29d0*/  F2FP.SATFINITE.E4M3.F32.PACK_AB_MERGE_C R23, R33, R30, R32 ;  /* 0x0000001e2117723e */ /* 0x000fe20004807020 */
[----:B------:R-:W0:Y:S01]  /*29e0*/  LDTM.x16 R4, tmem[UR34] ;  /* 0x00000022000479ee */ /* 0x000e220008240000 */
[----:B------:R0:W0:Y:S04]  /*29f0*/  SHFL.BFLY PT, R30, R35, 0x10, 0x1f ;  /* 0x0e001f00231e7f89 */ /* 0x00002800000e0000 */
[----:B--2---:R2:W-:Y:S04]  /*2a00*/  STS.U8 [R37+UR10+0x3000], R78 ;  /* 0x0030004e25007988 */ /* 0x0045e8000800000a */
[----:B----4-:R2:W-:Y:S04]  /*2a10*/  STS.U8 [R37+UR10+0x3200], R80 ;  /* 0x0032005025007988 */ /* 0x0105e8000800000a */
[----:B-----5:R2:W-:Y:S04]  /*2a20*/  STS.U8 [R37+UR10+0x3400], R82 ;  /* 0x0034005225007988 */ /* 0x0205e8000800000a */
[----:B---3--:R2:W-:Y:S04]  /*2a30*/  STS.U8 [R37+UR10+0x3600], R84 ;  /* 0x0036005425007988 */ /* 0x0085e8000800000a */
[----:B------:R2:W-:Y:S04]  /*2a40*/  STS.U8 [R36+UR10+0x3100], R81 ;  /* 0x0031005124007988 */ /* 0x0005e8000800000a */
[----:B------:R2:W-:Y:S04]  /*2a50*/  STS.U8 [R36+UR10+0x3300], R83 ;  /* 0x0033005324007988 */ /* 0x0005e8000800000a */
[----:B------:R2:W-:Y:S04]  /*2a60*/  STS.U8 [R36+UR10+0x3500], R69 ;  /* 0x0035004524007988 */ /* 0x0005e8000800000a */
[----:B------:R2:W-:Y:S04]  /*2a70*/  STS.U8 [R36+UR10+0x3700], R79 ;  /* 0x0037004f24007988 */ /* 0x0005e8000800000a */
[----:B------:R2:W-:Y:S04]  /*2a80*/  STS.128 [R60+UR10], R24 ;  /* 0x000000183c007988 */ /* 0x0005e80008000c0a */
[----:B------:R2:W-:Y:S01]  /*2a90*/  STS.128 [R61+UR10], R20 ;  /* 0x000000143d007988 */ /* 0x0005e20008000c0a */
[----:B------:R-:W-:Y:S01]  /*2aa0*/  NOP ;  /* 0x0000000000007918 */ /* 0x000fe20000000000 */
[----:B01----:R-:W-:Y:S05]  /*2ab0*/  @!P0 BRA `(.L_x_9) ;  /* 0x0000000000448947 */ /* 0x003fea0003800000 */
[C---:B------:R-:W-:Y:S01]  /*2ac0*/  FMUL R4, R31.reuse, R4 ;  /* 0x000000041f047220 */ /* 0x040fe20000400000 */
        /* <DEDUP_REMOVED lines=14> */
[----:B------:R-:W-:-:S04]  /*2bb0*/  FMUL R19, R31, R19 ;  /* 0x000000131f137220 */ /* 0x000fc80000400000 */
[----:B------:R0:W-:Y:S03]  /*2bc0*/  STTM.x16 tmem[UR34], R4 ;  /* 0x00000004000079ed */ /* 0x0001e60008240022 */
.L_x_9:
[----:B------:R-:W1:Y:S02]  /*2bd0*/  FENCE.VIEW.ASYNC.T ;  /* 0x00000000000073c6 */ /* 0x000e640000000200 */
[----:B-1----:R-:W-:Y:S01]  /*2be0*/  BAR.SYNC.DEFER_BLOCKING 0x0 ;  /* 0x0000000000007b1d */ /* 0x002fe20000010000 */
[----:B------:R-:W-:Y:S01]  /*2bf0*/  FADD R30, R35, R30 ;  /* 0x0000001e231e7221 */ /* 0x000fe20000000000 */
[----:B------:R-:W-:Y:S01]  /*2c00*/  UIADD3 UR6, UPT, UPT, UR10, 0x4800, URZ ;  /* 0x000048000a067890 */ /* 0x000fe2000fffe0ff */
[----:B------:R-:W-:Y:S02]  /*2c10*/  LOP3.LUT R68, R0, 0xff, RZ, 0xc0, !PT ;  /* 0x000000ff00447812 */ /* 0x000fe400078ec0ff */
[----:B------:R-:W-:Y:S01]  /*2c20*/  FADD R30, R29, R30 ;  /* 0x0000001e1d1e7221 */ /* 0x000fe20000000000 */
[----:B------:R-:W-:Y:S01]  /*2c30*/  UMOV UR17, 0x80004020 ;  /* 0x8000402000117882 */ /* 0x000fe20000000000 */
[----:B--2---:R-:W-:-:S03]  /*2c40*/  FSEL R81, R28, -INF , P0 ;  /* 0xff8000001c517808 */ /* 0x004fc60000000000 */
[----:B------:R-:W-:Y:S01]  /*2c50*/  FSEL R78, R30, 1, P0 ;  /* 0x3f8000001e4e7808 */ /* 0x000fe20000000000 */
[----:B------:R1:W-:Y:S06]  /*2c60*/  MEMBAR.ALL.CTA ;  /* 0x0000000000007992 */ /* 0x0003ec0000008000 */
[----:B-1----:R-:W1:Y:S02]  /*2c70*/  FENCE.VIEW.ASYNC.S ;  /* 0x00000000000073c6 */ /* 0x002e640000000000 */
[----:B-1----:R-:W-:Y:S06]  /*2c80*/  BAR.SYNC.DEFER_BLOCKING 0x0 ;  /* 0x0000000000007b1d */ /* 0x002fec0000010000 */
[----:B------:R-:W-:Y:S05]  /*2c90*/  @!P1 BRA `(.L_x_10) ;  /* 0x0000000000789947 */ /* 0x000fea0003800000 */
[----:B------:R-:W-:Y:S01]  /*2ca0*/  UIADD3 UR4, UPT, UPT, UR10, 0x3000, URZ ;  /* 0x000030000a047890 */ /* 0x000fe2000fffe0ff */
[----:B------:R-:W-:Y:S01]  /*2cb0*/  BSSY.RECONVERGENT B0, `(.L_x_11) ;  /* 0x000001b000007945 */ /* 0x000fe20003800200 */
[----:B------:R-:W-:Y:S02]  /*2cc0*/  USHF.R.U32.HI UR16, URZ, 0x4, UR10 ;  /* 0x00000004ff107899 */ /* 0x000fe4000801160a */
[----:B------:R-:W-:Y:S02]  /*2cd0*/  USHF.R.U32.HI UR4, URZ, 0x4, UR4 ;  /* 0x00000004ff047899 */ /* 0x000fe40008011604 */
[----:B------:R-:W-:Y:S02]  /*2ce0*/  USGXT.U32 UR16, UR16, 0xe ;  /* 0x0000000e1010789a */ /* 0x000fe40008000000 */
[----:B------:R-:W-:Y:S02]  /*2cf0*/  USGXT.U32 UR4, UR4, 0xe ;  /* 0x0000000e0404789a */ /* 0x000fe40008000000 */
[----:B------:R-:W-:Y:S01]  /*2d00*/  UIADD3 UR18, UP2, UPT, UR16, 0x2, URZ ;  /* 0x0000000210127890 */ /* 0x000fe2000ff5e0ff */
[----:B------:R-:W-:Y:S01]  /*2d10*/  ELECT P0, URZ, PT ;  /* 0x0000000000ff782f */ /* 0x000fe20003800000 */
[----:B------:R-:W-:Y:S01]  /*2d20*/  UMOV UR14, 0xfffffffe ;  /* 0xfffffffe000e7882 */ /* 0x000fe20000000000 */
[----:B------:R-:W-:Y:S01]  /*2d30*/  UMOV UR15, 0x7fffbfdf ;  /* 0x7fffbfdf000f7882 */ /* 0x000fe20000000000 */
[----:B------:R-:W-:Y:S01]  /*2d40*/  UMOV UR5, URZ ;  /* 0x000000ff00057c82 */ /* 0x000fe20008000000 */
[----:B------:R-:W-:-:S02]  /*2d50*/  UIADD3.X UR19, UPT, UPT, URZ, -0x7fffbfe0, URZ, UP2, !UPT ;  /* 0x80004020ff137890 */ /* 0x000fc400097fe4ff */
[----:B------:R-:W-:Y:S01]  /*2d60*/  UIADD3.64 UR14, UPT, UPT, UR4, -UR14, URZ ;  /* 0x8000000e040e7297 */ /* 0x000fe2000fffe0ff */
[----:B------:R-:W-:Y:S01]  /*2d70*/  UMOV UR22, 0x0 ;  /* 0x0000000000167882 */ /* 0x000fe20000000000 */
[----:B------:R-:W-:Y:S01]  /*2d80*/  UMOV UR23, 0x8080010 ;  /* 0x0808001000177882 */ /* 0x000fe20000000000 */
[----:B------:R-:W-:Y:S01]  /*2d90*/  UMOV UR5, 0x80004020 ;  /* 0x8000402000057882 */ /* 0x000fe20000000000 */
[----:B------:R-:W-:Y:S01]  /*2da0*/  UMOV UR28, 0x0 ;  /* 0x00000000001c7882 */ /* 0x000fe20000000000 */
[----:B------:R1:W-:Y:S01]  /*2db0*/  UTCQMMA gdesc[UR16], gdesc[UR4], tmem[UR7], tmem[UR22], idesc[UR23], UPT ;  /* 0x00ff1604100075ea */ /* 0x0003e2000b800307 */
[----:B------:R-:W-:Y:S01]  /*2dc0*/  UMOV UR29, 0x8080010 ;  /* 0x08080010001d7882 */ /* 0x000fe20000000000 */
[----:B-1----:R-:W-:Y:S01]  /*2dd0*/  UMOV UR4, UR18 ;  /* 0x0000001200047c82 */ /* 0x002fe20008000000 */
[----:B------:R-:W-:Y:S02]  /*2de0*/  UMOV UR5, UR19 ;  /* 0x0000001300057c82 */ /* 0x000fe40008000000 */
[----:B------:R1:W-:Y:S01]  /*2df0*/  UTCQMMA gdesc[UR4], gdesc[UR14], tmem[UR7], tmem[UR28], idesc[UR29], UPT ;  /* 0x00ff1c0e040075ea */ /* 0x0003e2000b800307 */
[----:B------:R-:W-:Y:S05]  /*2e00*/  @!P0 BRA `(.L_x_12) ;  /* 0x0000000000148947 */ /* 0x000fea0003800000 */
[----:B-1----:R-:W-:Y:S01]  /*2e10*/  UMOV UR4, UR6 ;  /* 0x0000000600047c82 */ /* 0x002fe20008000000 */
[----:B------:R-:W-:Y:S02]  /*2e20*/  UMOV UR5, URZ ;  /* 0x000000ff00057c82 */ /* 0x000fe40008000000 */
[----:B------:R-:W-:Y:S02]  /*2e30*/  UMOV UR4, UR4 ;  /* 0x0000000400047c82 */ /* 0x000fe40008000000 */
[----:B------:R2:W-:Y:S01]  /*2e40*/  UTCBAR [UR4], URZ ;  /* 0x000000ff040073e9 */ /* 0x0005e200080000ff */
[----:B------:R-:W-:Y:S02]  /*2e50*/  NOP ;  /* 0x0000000000007918 */ /* 0x000fe40000000000 */
.L_x_12:
[----:B-12---:R-:W-:Y:S05]  /*2e60*/  BSYNC.RECONVERGENT B0 ;  /* 0x0000000000007941 */ /* 0x006fea0003800200 */
.L_x_11:
[----:B------:R-:W-:Y:S05]  /*2e70*/  BRA `(.L_x_13) ;  /* 0x0000000000187947 */ /* 0x000fea0003800000 */
.L_x_10:
[----:B------:R-:W-:-:S09]  /*2e80*/  UISETP.GE.AND UP2, UPT, UR11, URZ, UPT ;  /* 0x000000ff0b00728c */ /* 0x000fd2000bf46270 */
[----:B------:R-:W-:Y:S05]  /*2e90*/  BRA.U !UP2, `(.L_x_14) ;  /* 0x000000210a707547 */ /* 0x000fea000b800000 */
[----:B------:R-:W-:-:S04]  /*2ea0*/  USHF.R.U32.HI UR16, URZ, 0x4, UR10 ;  /* 0x00000004ff107899 */ /* 0x000fc8000801160a */
[----:B------:R-:W-:-:S04]  /*2eb0*/  USGXT.U32 UR16, UR16, 0xe ;  /* 0x0000000e1010789a */ /* 0x000fc80008000000 */
[----:B------:R-:W-:-:S04]  /*2ec0*/  UIADD3 UR18, UP2, UPT, UR16, 0x2, URZ ;  /* 0x0000000210127890 */ /* 0x000fc8000ff5e0ff */
[----:B------:R-:W-:-:S12]  /*2ed0*/  UIADD3.X UR19, UPT, UPT, URZ, -0x7fffbfe0, URZ, UP2, !UPT ;  /* 0x80004020ff137890 */ /* 0x000fd800097fe4ff */
.L_x_13:
[----:B------:R-:W-:Y:S01]  /*2ee0*/  UIADD3 UR5, UPT, UPT, UR10, 0x2000, URZ ;  /* 0x000020000a057890 */ /* 0x000fe2000fffe0ff */
[----:B------:R-:W-:Y:S01]  /*2ef0*/  IMAD.MOV.U32 R80, RZ, RZ, RZ ;  /* 0x000000ffff507224 */ /* 0x000fe200078e00ff */
[----:B------:R-:W-:Y:S01]  /*2f00*/  UIADD3 UR4, UPT, UPT, UR10, 0x4000, URZ ;  /* 0x000040000a047890 */ /* 0x000fe2000fffe0ff */
[----:B------:R-:W-:Y:S01]  /*2f10*/  IMAD.MOV.U32 R69, RZ, RZ, -0x40 ;  /* 0xffffffc0ff457424 */ /* 0x000fe200078e00ff */
[----:B------:R-:W-:Y:S01]  /*2f20*/  USHF.R.U32.HI UR5, URZ, 0x4, UR5 ;  /* 0x00000004ff057899 */ /* 0x000fe20008011605 */
[----:B------:R-:W-:Y:S01]  /*2f30*/  IMAD.MOV.U32 R79, RZ, RZ, -0x1 ;  /* 0xffffffffff4f7424 */ /* 0x000fe200078e00ff */
[----:B------:R-:W-:Y:S02]  /*2f40*/  USHF.R.U32.HI UR4, URZ, 0x4, UR4 ;  /* 0x00000004ff047899 */ /* 0x000fe40008011604 */
[----:B------:R-:W-:Y:S02]  /*2f50*/  USHF.L.U32 UR27, UR27, 0x6, URZ ;  /* 0x000000061b1b7899 */ /* 0x000fe400080006ff */
[----:B------:R-:W-:-:S02]  /*2f60*/  USHF.L.U32 UR28, UR9, 0x6, URZ ;  /* 0x00000006091c7899 */ /* 0x000fc400080006ff */
[----:B------:R-:W-:Y:S02]  /*2f70*/  USHF.R.U32.HI UR26, URZ, 0x4, UR8 ;  /* 0x00000004ff1a7899 */ /* 0x000fe40008011608 */
[----:B------:R-:W-:Y:S02]  /*2f80*/  USGXT.U32 UR4, UR4, 0xe ;  /* 0x0000000e0404789a */ /* 0x000fe40008000000 */
[----:B------:R-:W-:Y:S01]  /*2f90*/  USGXT.U32 UR37, UR5, 0xe ;  /* 0x0000000e0525789a */ /* 0x000fe20008000000 */
[----:B------:R-:W-:Y:S01]  /*2fa0*/  UMOV UR14, 0xfffffffe ;  /* 0xfffffffe000e7882 */ /* 0x000fe20000000000 */
[----:B------:R-:W-:Y:S01]  /*2fb0*/  UMOV UR15, 0x7fffbfdf ;  /* 0x7fffbfdf000f7882 */ /* 0x000fe20000000000 */
[----:B------:R-:W-:Y:S01]  /*2fc0*/  UMOV UR5, URZ ;  /* 0x000000ff00057c82 */ /* 0x000fe20008000000 */
[----:B------:R-:W-:Y:S01]  /*2fd0*/  UMOV UR32, UR6 ;  /* 0x0000000600207c82 */ /* 0x000fe20008000000 */
[----:B------:R-:W1:Y:S01]  /*2fe0*/  LDCU UR40, c[0x0][0x3a8] ;  /* 0x00007500ff2877ac */ /* 0x000e620008000800 */
[----:B------:R-:W-:Y:S01]  /*2ff0*/  UISETP.NE.U32.AND UP2, UPT, UR20, URZ, UPT ;  /* 0x000000ff1400728c */ /* 0x000fe2000bf45070 */
[----:B------:R-:W-:Y:S01]  /*3000*/  UMOV UR29, 0x1 ;  /* 0x00000001001d7882 */ /* 0x000fe20000000000 */
[----:B------:R-:W-:-:S02]  /*3010*/  USGXT.U32 UR26, UR26, 0xe ;  /* 0x0000000e1a1a789a */ /* 0x000fc40008000000 */
[----:B------:R-:W-:Y:S01]  /*3020*/  UIADD3.64 UR14, UPT, UPT, UR4, -UR14, URZ ;  /* 0x8000000e040e7297 */ /* 0x000fe2000fffe0ff */
[----:B------:R-:W-:Y:S01]  /*3030*/  UMOV UR6, URZ ;  /* 0x000000ff00067c82 */ /* 0x000fe20008000000 */
[----:B------:R-:W-:Y:S01]  /*3040*/  UMOV UR30, UR28 ;  /* 0x0000001c001e7c82 */ /* 0x000fe20008000000 */
[----:B------:R-:W-:-:S09]  /*3050*/  UMOV UR31, UR27 ;  /* 0x0000001b001f7c82 */ /* 0x000fd20008000000 */
.L_x_19:
[----:B------:R-:W-:Y:S02]  /*3060*/  USHF.R.S32.HI UR8, URZ, 0x1f, UR30 ;  /* 0x0000001fff087899 */ /* 0x000fe4000801141e */
[----:B0-----:R-:W-:Y:S02]  /*3070*/  IADD3 R4, P0, PT, R56, UR30, RZ ;  /* 0x0000001e38047c10 */ /* 0x001fe4000ff1e0ff */
[----:B------:R-:W-:Y:S02]  /*3080*/  IADD3 R6, P1, PT, R54, UR30, RZ ;  /* 0x0000001e36067c10 */ /* 0x000fe4000ff3e0ff */
[----:B------:R-:W-:Y:S02]  /*3090*/  IADD3.X R5, PT, PT, R57, UR8, RZ, P0, !PT ;  /* 0x0000000839057c10 */ /* 0x000fe400087fe4ff */
[----:B------:R-:W-:Y:S02]  /*30a0*/  IADD3 R8, P0, PT, R52, UR30, RZ ;  /* 0x0000001e34087c10 */ /* 0x000fe4000ff1e0ff */
[----:B------:R-:W-:Y:S01]  /*30b0*/  IADD3.X R7, PT, PT, R55, UR8, RZ, P1, !PT ;  /* 0x0000000837077c10 */ /* 0x000fe20008ffe4ff */
[----:B------:R0:W2:Y:S01]  /*30c0*/  LDG.E.U8 R18, desc[UR24][R4.64] ;  /* 0x0000001804127981 */ /* 0x0000a2000c1e1100 */
[----:B------:R-:W-:-:S02]  /*30d0*/  IADD3.X R9, PT, PT, R53, UR8, RZ, P0, !PT ;  /* 0x0000000835097c10 */ /* 0x000fc400087fe4ff */
[----:B------:R-:W-:Y:S01]  /*30e0*/  IADD3 R10, P1, PT, R50, UR30, RZ ;  /* 0x0000001e320a7c10 */ /* 0x000fe2000ff3e0ff */
[----:B------:R-:W3:Y:S01]  /*30f0*/  LDG.E.U8 R6, desc[UR24][R6.64] ;  /* 0x0000001806067981 */ /* 0x000ee2000c1e1100 */
[----:B------:R-:W-:Y:S02]  /*3100*/  IADD3 R12, P0, PT, R48, UR30, RZ ;  /* 0x0000001e300c7c10 */ /* 0x000fe4000ff1e0ff */
[----:B------:R-:W-:Y:S01]  /*3110*/  IADD3.X R11, PT, PT, R51, UR8, RZ, P1, !PT ;  /* 0x00000008330b7c10 */ /* 0x000fe20008ffe4ff */
[----:B------:R-:W4:Y:S01]  /*3120*/  LDG.E.U8 R8, desc[UR24][R8.64] ;  /* 0x0000001808087981 */ /* 0x000f22000c1e1100 */
[----:B------:R-:W-:Y:S02]  /*3130*/  IADD3.X R13, PT, PT, R49, UR8, RZ, P0, !PT ;  /* 0x00000008310d7c10 */ /* 0x000fe400087fe4ff */
[----:B------:R-:W-:Y:S01]  /*3140*/  IADD3 R14, P1, PT, R46, UR30, RZ ;  /* 0x0000001e2e0e7c10 */ /* 0x000fe2000ff3e0ff */
[----:B------:R-:W5:Y:S01]  /*3150*/  LDG.E.U8 R10, desc[UR24][R10.64] ;  /* 0x000000180a0a7981 */ /* 0x000f62000c1e1100 */
[----:B------:R-:W-:-:S02]  /*3160*/  IADD3 R16, P2, PT, R42, UR30, RZ ;  /* 0x0000001e2a107c10 */ /* 0x000fc4000ff5e0ff */
[----:B0-----:R-:W-:Y:S01]  /*3170*/  IADD3 R4, P0, PT, R40, UR30, RZ ;  /* 0x0000001e28047c10 */ /* 0x001fe2000ff1e0ff */
[----:B------:R-:W5:Y:S01]  /*3180*/  LDG.E.U8 R12, desc[UR24][R12.64] ;  /* 0x000000180c0c7981 */ /* 0x000f62000c1e1100 */
[----:B------:R-:W-:Y:S02]  /*3190*/  IADD3.X R15, PT, PT, R47, UR8, RZ, P1, !PT ;  /* 0x000000082f0f7c10 */ /* 0x000fe40008ffe4ff */
[----:B------:R-:W-:Y:S02]  /*31a0*/  IADD3.X R17, PT, PT, R43, UR8, RZ, P2, !PT ;  /* 0x000000082b117c10 */ /* 0x000fe400097fe4ff */
[----:B------:R-:W-:Y:S01]  /*31b0*/  IADD3.X R5, PT, PT, R41, UR8, RZ, P0, !PT ;  /* 0x0000000829057c10 */ /* 0x000fe200087fe4ff */
[----:B------:R-:W5:Y:S04]  /*31c0*/  LDG.E.U8 R14, desc[UR24][R14.64] ;  /* 0x000000180e0e7981 */ /* 0x000f68000c1e1100 */
[----:B------:R-:W5:Y:S04]  /*31d0*/  LDG.E.U8 R16, desc[UR24][R16.64] ;  /* 0x0000001810107981 */ /* 0x000f68000c1e1100 */
[----:B------:R-:W5:Y:S01]  /*31e0*/  LDG.E.U8 R4, desc[UR24][R4.64] ;  /* 0x0000001804047981 */ /* 0x000f62000c1e1100 */
[----:B------:R-:W-:-:S02]  /*31f0*/  UMOV UR8, 0x1 ;  /* 0x0000000100087882 */ /* 0x000fc40000000000 */
[----:B------:R-:W-:-:S04]  /*3200*/  @!UP1 UIADD3 UR8, UPT, UPT, -UR8, 0x100000, URZ ;  /* 0x0010000008089890 */ /* 0x000fc8000fffe1ff */
[----:B------:R-:W-:Y:S02]  /*3210*/  @!UP1 USHF.L.U32 UR9, UR8, 0xb, URZ ;  /* 0x0000000b08099899 */ /* 0x000fe400080006ff */
[----:B------:R-:W-:Y:S01]  /*3220*/  @!UP1 USHF.L.U32 UR8, UR8, 0x1, URZ ;  /* 0x0000000108089899 */ /* 0x000fe200080006ff */
[----:B------:R-:W-:Y:S01]  /*3230*/  VOTEU.ALL UP3, P6 ;  /* 0x0000000000ff7886 */ /* 0x000fe20003060000 */
[----:B--2---:R0:W-:Y:S04]  /*3240*/  STS.U8 [R37+UR10+0x3800], R18 ;  /* 0x0038001225007988 */ /* 0x0041e8000800000a */
[----:B---3--:R0:W-:Y:S04]  /*3250*/  STS.U8 [R37+UR10+0x3900], R6 ;  /* 0x0039000625007988 */ /* 0x0081e8000800000a */
[----:B----4-:R0:W-:Y:S04]  /*3260*/  STS.U8 [R37+UR10+0x3a00], R8 ;  /* 0x003a000825007988 */ /* 0x0101e8000800000a */
[----:B-----5:R0:W-:Y:S04]  /*3270*/  STS.U8 [R37+UR10+0x3b00], R10 ;  /* 0x003b000a25007988 */ /* 0x0201e8000800000a */
[----:B------:R0:W-:Y:S04]  /*3280*/  STS.U8 [R37+UR10+0x3c00], R12 ;  /* 0x003c000c25007988 */ /* 0x0001e8000800000a */
[----:B------:R0:W-:Y:S04]  /*3290*/  STS.U8 [R37+UR10+0x3d00], R14 ;  /* 0x003d000e25007988 */ /* 0x0001e8000800000a */
[----:B------:R0:W-:Y:S04]  /*32a0*/  STS.U8 [R37+UR10+0x3e00], R16 ;  /* 0x003e001025007988 */ /* 0x0001e8000800000a */
[----:B------:R0:W-:Y:S01]  /*32b0*/  STS.U8 [R37+UR10+0x3f00], R4 ;  /* 0x003f000425007988 */ /* 0x0001e2000800000a */
[----:B------:R2:W-:Y:S06]  /*32c0*/  MEMBAR.ALL.CTA ;  /* 0x0000000000007992 */ /* 0x0005ec0000008000 */
[----:B--2---:R-:W-:Y:S04]  /*32d0*/  FENCE.VIEW.ASYNC.S ;  /* 0x00000000000073c6 */ /* 0x004fe80000000000 */
[----:B------:R-:W2:Y:S02]  /*32e0*/  FENCE.VIEW.ASYNC.S ;  /* 0x00000000000073c6 */ /* 0x000ea40000000000 */
[----:B--2---:R0:W2:Y:S02]  /*32f0*/  @!UP3 SYNCS.EXCH.64 URZ, [UR10+0x4810], UR8 ;  /* 0x004810080affb5b2 */ /* 0x0040a40008000100 */
[----:B--2---:R-:W-:Y:S06]  /*3300*/  BAR.SYNC.DEFER_BLOCKING 0x0 ;  /* 0x0000000000007b1d */ /* 0x004fec0000010000 */
[----:B0-----:R-:W-:Y:S05]  /*3310*/  BRA.U UP2, `(.L_x_15) ;  /* 0x0000000102307547 */ /* 0x001fea000b800000 */
[----:B------:R-:W-:Y:S01]  /*3320*/  UIADD3 UR8, UPT, UPT, UR10, 0x4810, URZ ;  /* 0x000048100a087890 */ /* 0x000fe2000fffe0ff */
[----:B------:R-:W-:Y:S01]  /*3330*/  UMOV UR9, URZ ;  /* 0x000000ff00097c82 */ /* 0x000fe20008000000 */
[----:B------:R-:W-:Y:S01]  /*3340*/  UMOV UR22, UR37 ;  /* 0x0000002500167c82 */ /* 0x000fe20008000000 */
[----:B------:R-:W-:Y:S01]  /*3350*/  UMOV UR23, 0x40004040 ;  /* 0x4000404000177882 */ /* 0x000fe20000000000 */
[----:B------:R-:W-:Y:S01]  /*3360*/  UMOV UR20, UR26 ;  /* 0x0000001a00147c82 */ /* 0x000fe20008000000 */
[----:B------:R-:W-:Y:S01]  /*3370*/  UMOV UR21, 0xc0004010 ;  /* 0xc000401000157882 */ /* 0x000fe20000000000 */
[----:B------:R-:W-:Y:S01]  /*3380*/  UMOV UR38, 0x0 ;  /* 0x0000000000267882 */ /* 0x000fe20000000000 */
[----:B------:R-:W-:Y:S01]  /*3390*/  UMOV UR39, 0x8108010 ;  /* 0x0810801000277882 */ /* 0x000fe20000000000 */
[----:B------:R-:W-:Y:S01]  /*33a0*/  UMOV UR8, UR8 ;  /* 0x0000000800087c82 */ /* 0x000fe20008000000 */
[----:B------:R0:W-:Y:S01]  /*33b0*/  UTCQMMA gdesc[UR22], gdesc[UR20], tmem[UR35], tmem[UR38], idesc[UR39], !UPT ;  /* 0x00ff2614160075ea */ /* 0x0001e2000f800323 */
[----:B------:R0:W-:Y:S01]  /*33c0*/  UTCBAR [UR8], URZ ;  /* 0x000000ff080073e9 */ /* 0x0001e200080000ff */
[----:B------:R-:W-:-:S02]  /*33d0*/  NOP ;  /* 0x0000000000007918 */ /* 0x000fc40000000000 */
.L_x_15:
[----:B------:R-:W2:Y:S01]  /*33e0*/  SYNCS.PHASECHK.TRANS64.TRYWAIT P0, [UR10+0x4810], RZ ;  /* 0x004810ffff0075a7 */ /* 0x000ea2000800110a */
[----:B------:R-:W-:-:S04]  /*33f0*/  IADD3 R86, P1, PT, R38, R69, RZ ;  /* 0x0000004526567210 */ /* 0x000fc80007f3e0ff */
[C---:B------:R-:W-:Y:S01]  /*3400*/  IADD3 R4, P3, PT, R86.reuse, 0x82, RZ ;  /* 0x0000008256047810 */ /* 0x040fe20007f7e0ff */
[----:B------:R-:W-:Y:S01]  /*3410*/  IMAD.X R82, RZ, RZ, R79, P1 ;  /* 0x000000ffff527224 */ /* 0x000fe200008e064f */
[C---:B------:R-:W-:Y:S02]  /*3420*/  IADD3 R92, P2, PT, R86.reuse, 0x80, RZ ;  /* 0x00000080565c7810 */ /* 0x040fe40007f5e0ff */
[----:B------:R-:W-:Y:S01]  /*3430*/  IADD3 R6, P5, PT, R86, 0x83, RZ ;  /* 0x0000008356067810 */ /* 0x000fe20007fbe0ff */
[--C-:B------:R-:W-:Y:S01]  /*3440*/  IMAD.X R107, RZ, RZ, R82.reuse, P3 ;  /* 0x000000ffff6b7224 */ /* 0x100fe200018e0652 */
[-C--:B------:R-:W-:Y:S01]  /*3450*/  ISETP.GT.U32.AND P1, PT, R4, R39.reuse, PT ;  /* 0x000000270400720c */ /* 0x080fe20003f24070 */
[--C-:B------:R-:W-:Y:S01]  /*3460*/  IMAD.X R105, RZ, RZ, R82.reuse, P2 ;  /* 0x000000ffff697224 */ /* 0x100fe200010e0652 */
[----:B------:R-:W-:Y:S01]  /*3470*/  IADD3 R4, P4, PT, R86, 0x84, RZ ;  /* 0x0000008456047810 */ /* 0x000fe20007f9e0ff */
[----:B------:R-:W-:Y:S01]  /*3480*/  IMAD.X R108, RZ, RZ, R82, P5 ;  /* 0x000000ffff6c7224 */ /* 0x000fe200028e0652 */
[----:B------:R-:W-:-:S02]  /*3490*/  ISETP.GT.U32.AND P2, PT, R6, R39, PT ;  /* 0x000000270600720c */ /* 0x000fc40003f44070 */
[----:B------:R-:W-:Y:S02]  /*34a0*/  ISETP.GT.U32.AND P3, PT, R4, R39, PT ;  /* 0x000000270400720c */ /* 0x000fe40003f64070 */
[----:B------:R-:W-:Y:S01]  /*34b0*/  IADD3 R94, P5, PT, R86, 0x85, RZ ;  /* 0x00000085565e7810 */ /* 0x000fe20007fbe0ff */
[----:B--2---:R-:W-:-:S12]  /*34c0*/  @!P0 BRA `(.L_x_16) ;  /* 0x0000002c009c8947 */ /* 0x004fd80003800000 */
.L_x_24:
[----:B------:R-:W-:Y:S01]  /*34d0*/  BAR.SYNC.DEFER_BLOCKING 0x0 ;  /* 0x0000000000007b1d */ /* 0x000fe20000010000 */
[C---:B------:R-:W-:Y:S01]  /*34e0*/  IADD3 R96, P0, PT, R86.reuse, 0x86, RZ ;  /* 0x0000008656607810 */ /* 0x040fe20007f1e0ff */
[--C-:B------:R-:W-:Y:S01]  /*34f0*/  IMAD.X R109, RZ, RZ, R82.reuse, P4 ;  /* 0x000000ffff6d7224 */ /* 0x100fe200020e0652 */
[C---:B------:R-:W-:Y:S01]  /*3500*/  IADD3 R98, P4, PT, R86.reuse, 0x87, RZ ;  /* 0x0000008756627810 */ /* 0x040fe20007f9e0ff */
[--C-:B------:R-:W-:Y:S01]  /*3510*/  IMAD.X R110, RZ, RZ, R82.reuse, P5 ;  /* 0x000000ffff6e7224 */ /* 0x100fe200028e0652 */
[C---:B------:R-:W-:Y:S01]  /*3520*/  IADD3 R100, P5, PT, R86.reuse, 0x88, RZ ;  /* 0x0000008856647810 */ /* 0x040fe20007fbe0ff */
[--C-:B------:R-:W-:Y:S01]  /*3530*/  IMAD.X R111, RZ, RZ, R82.reuse, P0 ;  /* 0x000000ffff6f7224 */ /* 0x100fe200000e0652 */
[C---:B------:R-:W-:Y:S01]  /*3540*/  IADD3 R102, P0, PT, R86.reuse, 0x89, RZ ;  /* 0x0000008956667810 */ /* 0x040fe20007f1e0ff */
[----:B------:R-:W-:Y:S01]  /*3550*/  LDTM.16dp32bit_t0_t15.x32 R4, tmem[UR13] ;  /* 0x0000000d000479ee */ /* 0x000fe20008a80000 */
[----:B------:R-:W2:Y:S01]  /*3560*/  LDTM.16dp32bit_t16_t31.x32 R4, tmem[UR13+0x20] ;  /* 0x0000200d000479ee */ /* 0x000ea20008aa0000 */
[--C-:B------:R-:W-:Y:S01]  /*3570*/  IMAD.X R103, RZ, RZ, R82.reuse, P4 ;  /* 0x000000ffff677224 */ /* 0x100fe200020e0652 */
[C---:B------:R-:W-:Y:S01]  /*3580*/  IADD3 R104, P4, PT, R86.reuse, 0x8a, RZ ;  /* 0x0000008a56687810 */ /* 0x040fe20007f9e0ff */
        /* <DEDUP_REMOVED lines=9> */
[----:B------:R-:W-:Y:S01]  /*3620*/  IADD3 R86, P0, PT, R86, 0x8f, RZ ;  /* 0x0000008f56567810 */ /* 0x000fe20007f1e0ff */
[--C-:B------:R-:W-:Y:S01]  /*3630*/  IMAD.X R89, RZ, RZ, R82.reuse, P4 ;  /* 0x000000ffff597224 */ /* 0x100fe200020e0652 */
[-C--:B------:R-:W-:Y:S01]  /*3640*/  ISETP.GT.U32.AND P4, PT, R92, R39.reuse, PT ;  /* 0x000000275c00720c */ /* 0x080fe20003f84070 */
[--C-:B------:R-:W-:Y:S01]  /*3650*/  IMAD.X R87, RZ, RZ, R82.reuse, P5 ;  /* 0x000000ffff577224 */ /* 0x100fe200028e0652 */
[----:B------:R-:W-:Y:S01]  /*3660*/  IADD3 R85, P5, PT, R69, 0x80, RZ ;  /* 0x0000008045557810 */ /* 0x000fe20007fbe0ff */
[----:B------:R-:W-:Y:S01]  /*3670*/  IMAD.X R82, RZ, RZ, R82, P0 ;  /* 0x000000ffff527224 */ /* 0x000fe200000e0652 */
[-C--:B------:R-:W-:Y:S01]  /*3680*/  ISETP.GT.U32.AND P0, PT, R94, R39.reuse, PT ;  /* 0x000000275e00720c */ /* 0x080fe20003f04070 */
[----:B------:R-:W3:Y:S01]  /*3690*/  @!P6 SYNCS.CCTL.IV [UR10+0x4810] ;  /* 0x00481000ff00e9b1 */ /* 0x000ee2000800000a */
[----:B------:R-:W-:Y:S01]  /*36a0*/  ISETP.GT.U32.AND.EX P4, PT, R105, RZ, PT, P4 ;  /* 0x000000ff6900720c */ /* 0x000fe20003f84140 */
[----:B------:R-:W-:Y:S01]  /*36b0*/  IMAD.X R91, RZ, RZ, R79, P5 ;  /* 0x000000ffff5b7224 */ /* 0x000fe200028e064f */
[----:B------:R-:W-:Y:S01]  /*36c0*/  ISETP.GT.U32.AND.EX P0, PT, R110, RZ, PT, P0 ;  /* 0x000000ff6e00720c */ /* 0x000fe20003f04100 */
[----:B------:R-:W-:Y:S01]  /*36d0*/  NOP ;  /* 0x0000000000007918 */ /* 0x000fe20000000000 */
[----:B-12---:R-:W-:Y:S01]  /*36e0*/  FMUL R4, R4, UR40 ;  /* 0x0000002804047c20 */ /* 0x006fe20008400000 */
[----:B------:R-:W-:Y:S01]  /*36f0*/  FMUL R9, R9, UR40 ;  /* 0x0000002809097c20 */ /* 0x000fe20008400000 */
[----:B------:R-:W-:Y:S01]  /*3700*/  FMUL R7, R7, UR40 ;  /* 0x0000002807077c20 */ /* 0x000fe20008400000 */
[----:B------:R-:W-:Y:S01]  /*3710*/  ISETP.GT.U32.AND.EX P2, PT, R108, RZ, PT, P2 ;  /* 0x000000ff6c00720c */ /* 0x000fe20003f44120 */
[----:B------:R-:W-:Y:S01]  /*3720*/  FMUL R15, R15, UR40 ;  /* 0x000000280f0f7c20 */ /* 0x000fe20008400000 */
[----:B------:R-:W-:Y:S01]  /*3730*/  FSEL R83, R4, -INF , !P4 ;  /* 0xff80000004537808 */ /* 0x000fe20006000000 */
[----:B------:R-:W-:Y:S01]  /*3740*/  FMUL R4, R5, UR40 ;  /* 0x0000002805047c20 */ /* 0x000fe20008400000 */
[-C--:B------:R-:W-:Y:S01]  /*3750*/  ISETP.GT.U32.AND P4, PT, R96, R39.reuse, PT ;  /* 0x000000276000720c */ /* 0x080fe20003f84070 */
[----:B------:R-:W-:Y:S01]  /*3760*/  FMUL R5, R6, UR40 ;  /* 0x0000002806057c20 */ /* 0x000fe20008400000 */
[----:B------:R-:W-:Y:S01]  /*3770*/  FSEL R9, R9, -INF , !P0 ;  /* 0xff80000009097808 */ /* 0x000fe20004000000 */
[----:B------:R-:W-:Y:S01]  /*3780*/  FMUL R6, R8, UR40 ;  /* 0x0000002808067c20 */ /* 0x000fe20008400000 */
[-C--:B------:R-:W-:Y:S01]  /*3790*/  ISETP.GT.U32.AND P0, PT, R106, R39.reuse, PT ;  /* 0x000000276a00720c */ /* 0x080fe20003f04070 */
[----:B------:R-:W-:Y:S01]  /*37a0*/  FMUL R8, R10, UR40 ;  /* 0x000000280a087c20 */ /* 0x000fe20008400000 */
[----:B------:R-:W-:Y:S01]  /*37b0*/  ISETP.GT.U32.AND.EX P4, PT, R111, RZ, PT, P4 ;  /* 0x000000ff6f00720c */ /* 0x000fe20003f84140 */
[----:B------:R-:W-:Y:S01]  /*37c0*/  FMUL R10, R12, UR40 ;  /* 0x000000280c0a7c20 */ /* 0x000fe20008400000 */
[----:B------:R-:W-:Y:S01]  /*37d0*/  FSEL R7, R7, -INF , !P2 ;  /* 0xff80000007077808 */ /* 0x000fe20005000000 */
[----:B------:R-:W-:Y:S01]  /*37e0*/  FMUL R12, R14, UR40 ;  /* 0x000000280e0c7c20 */ /* 0x000fe20008400000 */
[-C--:B------:R-:W-:Y:S01]  /*37f0*/  ISETP.GE.U32.AND P5, PT, R92, R39.reuse, PT ;  /* 0x000000275c00720c */ /* 0x080fe20003fa6070 */
[----:B------:R-:W-:Y:S01]  /*3800*/  FMUL R13, R13, UR40 ;  /* 0x000000280d0d7c20 */ /* 0x000fe20008400000 */
[-C--:B------:R-:W-:Y:S01]  /*3810*/  ISETP.GT.U32.AND P2, PT, R102, R39.reuse, PT ;  /* 0x000000276600720c */ /* 0x080fe20003f44070 */
[----:B------:R-:W-:Y:S01]  /*3820*/  FMUL R11, R11, UR40 ;  /* 0x000000280b0b7c20 */ /* 0x000fe20008400000 */
[----:B------:R-:W-:Y:S01]  /*3830*/  ISETP.GT.U32.AND.EX P0, PT, R95, RZ, PT, P0 ;  /* 0x000000ff5f00720c */ /* 0x000fe20003f04100 */
[----:B------:R-:W-:Y:S01]  /*3840*/  FMUL R19, R19, UR40 ;  /* 0x0000002813137c20 */ /* 0x000fe20008400000 */
[--C-:B------:R-:W-:Y:S01]  /*3850*/  LOP3.LUT R14, R85, 0x1e, R38.reuse, 0xfe, !PT ;  /* 0x0000001e550e7812 */ /* 0x100fe200078efe26 */
[----:B------:R-:W-:Y:S01]  /*3860*/  FMUL R17, R17, UR40 ;  /* 0x0000002811117c20 */ /* 0x000fe20008400000 */
[----:B------:R-:W-:Y:S01]  /*3870*/  FSEL R8, R8, -INF , !P4 ;  /* 0xff80000008087808 */ /* 0x000fe20006000000 */
[----:B------:R-:W-:Y:S01]  /*3880*/  FMUL R21, R21, UR40 ;  /* 0x0000002815157c20 */ /* 0x000fe20008400000 */
[----:B------:R-:W-:Y:S01]  /*3890*/  ISETP.GT.U32.AND.EX P1, PT, R107, RZ, PT, P1 ;  /* 0x000000ff6b00720c */ /* 0x000fe20003f24110 */
[----:B------:R-:W-:Y:S01]  /*38a0*/  FMUL R23, R23, UR40 ;  /* 0x0000002817177c20 */ /* 0x000fe20008400000 */
[-C--:B------:R-:W-:Y:S01]  /*38b0*/  ISETP.GT.U32.AND P4, PT, R90, R39.reuse, PT ;  /* 0x000000275a00720c */ /* 0x080fe20003f84070 */
[----:B------:R-:W-:Y:S01]  /*38c0*/  FMUL R25, R25, UR40 ;  /* 0x0000002819197c20 */ /* 0x000fe20008400000 */
[----:B------:R-:W-:Y:S01]  /*38d0*/  ISETP.GE.U32.AND.EX P5, PT, R105, RZ, PT, P5 ;  /* 0x000000ff6900720c */ /* 0x000fe20003fa6150 */
        /* <DEDUP_REMOVED lines=9> */
[----:B------:R-:W-:Y:S01]  /*3970*/  ISETP.GT.U32.AND.EX P4, PT, R93, RZ, PT, P4 ;  /* 0x000000ff5d00720c */ /* 0x000fe20003f84140 */
        /* <DEDUP_REMOVED lines=9> */
[----:B------:R-:W-:Y:S01]  /*3a10*/  LOP3.LUT R16, R85, 0x1d, R38, 0xfe, !PT ;  /* 0x0000001d55107812 */ /* 0x000fe200078efe26 */
[----:B0-----:R-:W-:Y:S01]  /*3a20*/  USHF.R.S32.HI UR8, URZ, 0x1f, UR31 ;  /* 0x0000001fff087899 */ /* 0x001fe2000801141f */
[----:B------:R-:W-:-:S02]  /*3a30*/  ISETP.GT.U32.AND P5, PT, R98, R39, PT ;  /* 0x000000276200720c */ /* 0x000fc40003fa4070 */
[-C--:B------:R-:W-:Y:S02]  /*3a40*/  ISETP.GT.U32.AND P2, PT, R86, R39.reuse, PT ;  /* 0x000000275600720c */ /* 0x080fe40003f44070 */
[----:B------:R-:W-:Y:S02]  /*3a50*/  FSEL R14, R14, -INF , !P4 ;  /* 0xff8000000e0e7808 */ /* 0x000fe40006000000 */
[----:B------:R-:W-:Y:S02]  /*3a60*/  FSEL R6, R6, -INF , !P3 ;  /* 0xff80000006067808 */ /* 0x000fe40005800000 */
[----:B------:R-:W-:Y:S02]  /*3a70*/  ISETP.GT.U32.AND.EX P1, PT, R101, RZ, PT, P1 ;  /* 0x000000ff6500720c */ /* 0x000fe40003f24110 */
[-C--:B------:R-:W-:Y:S01]  /*3a80*/  ISETP.GT.U32.AND P4, PT, R16, R39.reuse, PT ;  /* 0x000000271000720c */ /* 0x080fe20003f84070 */
[----:B------:R-:W-:Y:S01]  /*3a90*/  FMUL R16, R18, UR40 ;  /* 0x0000002812107c20 */ /* 0x000fe20008400000 */
[----:B------:R-:W-:-:S02]  /*3aa0*/  ISETP.GT.U32.AND P3, PT, R104, R39, PT ;  /* 0x000000276800720c */ /* 0x000fc40003f64070 */
[----:B------:R-:W-:Y:S02]  /*3ab0*/  ISETP.GT.U32.AND.EX P5, PT, R103, RZ, PT, P5 ;  /* 0x000000ff6700720c */ /* 0x000fe40003fa4150 */
[----:B------:R-:W-:Y:S02]  /*3ac0*/  ISETP.GT.U32.AND.EX P2, PT, R82, RZ, PT, P2 ;  /* 0x000000ff5200720c */ /* 0x000fe40003f44120 */
[----:B------:R-:W-:Y:S02]  /*3ad0*/  LOP3.LUT R18, R85, 0x11, R38, 0xfe, !PT ;  /* 0x0000001155127812 */ /* 0x000fe400078efe26 */
[----:B------:R-:W-:Y:S02]  /*3ae0*/  FSEL R10, R10, -INF , !P1 ;  /* 0xff8000000a0a7808 */ /* 0x000fe40004800000 */
[----:B------:R-:W-:Y:S02]  /*3af0*/  FSEL R11, R11, -INF , !P5 ;  /* 0xff8000000b0b7808 */ /* 0x000fe40006800000 */
[----:B------:R-:W-:-:S02]  /*3b00*/  ISETP.GT.U32.AND P1, PT, R84, R39, PT ;  /* 0x000000275400720c */ /* 0x000fc40003f24070 */
[----:B------:R-:W-:Y:S02]  /*3b10*/  ISETP.GT.U32.AND.EX P3, PT, R97, RZ, PT, P3 ;  /* 0x000000ff6100720c */ /* 0x000fe40003f64130 */
[----:B------:R-:W-:Y:S02]  /*3b20*/  FSEL R19, R19, -INF , !P2 ;  /* 0xff80000013137808 */ /* 0x000fe40005000000 */
[-C--:B------:R-:W-:Y:S02]  /*3b30*/  ISETP.GT.U32.AND P5, PT, R88, R39.reuse, PT ;  /* 0x000000275800720c */ /* 0x080fe40003fa4070 */
[----:B------:R-:W-:Y:S02]  /*3b40*/  LOP3.LUT R84, R85, 0x1f, R38, 0xfe, !PT ;  /* 0x0000001f55547812 */ /* 0x000fe400078efe26 */
[----:B------:R-:W-:Y:S01]  /*3b50*/  ISETP.GT.U32.AND P2, PT, R18, R39, PT ;  /* 0x000000271200720c */ /* 0x000fe20003f44070 */
[----:B------:R-:W-:Y:S01]  /*3b60*/  FMUL R18, R20, UR40 ;  /* 0x0000002814127c20 */ /* 0x000fe20008400000 */
[----:B------:R-:W-:-:S02]  /*3b70*/  FSEL R12, R12, -INF , !P3 ;  /* 0xff8000000c0c7808 */ /* 0x000fc40005800000 */
[----:B------:R-:W-:Y:S02]  /*3b80*/  ISETP.GT.U32.AND P3, PT, R84, R39, PT ;  /* 0x000000275400720c */ /* 0x000fe40003f64070 */
[----:B------:R-:W-:Y:S02]  /*3b90*/  ISETP.GT.U32.AND.EX P5, PT, R89, RZ, PT, P5 ;  /* 0x000000ff5900720c */ /* 0x000fe40003fa4150 */
[----:B------:R-:W-:Y:S02]  /*3ba0*/  ISETP.GT.U32.AND.EX P2, PT, R91, RZ, PT, P2 ;  /* 0x000000ff5b00720c */ /* 0x000fe40003f44120 */
[C-C-:B------:R-:W-:Y:S02]  /*3bb0*/  LOP3.LUT R84, R85.reuse, 0x1c, R38.reuse, 0xfe, !PT ;  /* 0x0000001c55547812 */ /* 0x140fe400078efe26 */
[----:B------:R-:W-:Y:S02]  /*3bc0*/  LOP3.LUT R20, R85, 0x13, R38, 0xfe, !PT ;  /* 0x0000001355147812 */ /* 0x000fe400078efe26 */
[----:B------:R-:W-:-:S02]  /*3bd0*/  FSEL R17, R17, -INF , !P5 ;  /* 0xff80000011117808 */ /* 0x000fc40006800000 */
[----:B------:R-:W-:Y:S02]  /*3be0*/  FSEL R21, R21, -INF , !P2 ;  /* 0xff80000015157808 */ /* 0x000fe40005000000 */
[-C--:B------:R-:W-:Y:S02]  /*3bf0*/  ISETP.GT.U32.AND P5, PT, R84, R39.reuse, PT ;  /* 0x000000275400720c */ /* 0x080fe40003fa4070 */
[----:B------:R-:W-:Y:S02]  /*3c00*/  ISETP.GT.U32.AND.EX P1, PT, R87, RZ, PT, P1 ;  /* 0x000000ff5700720c */ /* 0x000fe40003f24110 */
[----:B------:R-:W-:Y:S01]  /*3c10*/  ISETP.GT.U32.AND P2, PT, R20, R39, PT ;  /* 0x000000271400720c */ /* 0x000fe20003f44070 */
[----:B------:R-:W-:Y:S01]  /*3c20*/  FMUL R20, R22, UR40 ;  /* 0x0000002816147c20 */ /* 0x000fe20008400000 */
[----:B------:R-:W-:Y:S02]  /*3c30*/  LOP3.LUT R84, R85, 0x10, R38, 0xfe, !PT ;  /* 0x0000001055547812 */ /* 0x000fe400078efe26 */
[----:B------:R-:W-:-:S02]  /*3c40*/  FSEL R16, R16, -INF , !P1 ;  /* 0xff80000010107808 */ /* 0x000fc40004800000 */
[----:B------:R-:W-:Y:S02]  /*3c50*/  ISETP.GT.U32.AND.EX P2, PT, R91, RZ, PT, P2 ;  /* 0x000000ff5b00720c */ /* 0x000fe40003f44120 */
[-C--:B------:R-:W-:Y:S02]  /*3c60*/  ISETP.GT.U32.AND P1, PT, R84, R39.reuse, PT ;  /* 0x000000275400720c */ /* 0x080fe40003f24070 */
[--C-:B------:R-:W-:Y:S02]  /*3c70*/  LOP3.LUT R22, R85, 0x15, R38.reuse, 0xfe, !PT ;  /* 0x0000001555167812 */ /* 0x100fe400078efe26 */
[----:B------:R-:W-:Y:S02]  /*3c80*/  FSEL R23, R23, -INF , !P2 ;  /* 0xff80000017177808 */ /* 0x000fe40005000000 */
[----:B------:R-:W-:Y:S02]  /*3c90*/  ISETP.GT.U32.AND.EX P1, PT, R91, RZ, PT, P1 ;  /* 0x000000ff5b00720c */ /* 0x000fe40003f24110 */
[----:B------:R-:W-:Y:S01]  /*3ca0*/  ISETP.GT.U32.AND P2, PT, R22, R39, PT ;  /* 0x000000271600720c */ /* 0x000fe20003f44070 */
[----:B------:R-:W-:Y:S01]  /*3cb0*/  FMUL R22, R24, UR40 ;  /* 0x0000002818167c20 */ /* 0x000fe20008400000 */
[----:B------:R-:W-:-:S02]  /*3cc0*/  LOP3.LUT R82, R85, 0x12, R38, 0xfe, !PT ;  /* 0x0000001255527812 */ /* 0x000fc400078efe26 */
[----:B------:R-:W-:Y:S02]  /*3cd0*/  FMNMX3 R24, R83, R4, R5, !PT ;  /* 0x0000000453187276 */ /* 0x000fe40007800005 */
[----:B------:R-:W-:Y:S02]  /*3ce0*/  FSEL R18, R18, -INF , !P1 ;  /* 0xff80000012127808 */ /* 0x000fe40004800000 */
[----:B------:R-:W-:Y:S02]  /*3cf0*/  ISETP.GT.U32.AND P1, PT, R82, R39, PT ;  /* 0x000000275200720c */ /* 0x000fe40003f24070 */
[----:B------:R-:W-:Y:S02]  /*3d00*/  FMNMX3 R24, R24, R7, R6, !PT ;  /* 0x0000000718187276 */ /* 0x000fe40007800006 */
[----:B------:R-:W-:Y:S02]  /*3d10*/  ISETP.GT.U32.AND.EX P1, PT, R91, RZ, PT, P1 ;  /* 0x000000ff5b00720c */ /* 0x000fe40003f24110 */
[----:B------:R-:W-:-:S02]  /*3d20*/  LOP3.LUT R82, R85, 0x14, R38, 0xfe, !PT ;  /* 0x0000001455527812 */ /* 0x000fc400078efe26 */
[----:B------:R-:W-:Y:S02]  /*3d30*/  FMNMX3 R24, R24, R9, R8, !PT ;  /* 0x0000000918187276 */ /* 0x000fe40007800008 */
[----:B------:R-:W-:Y:S02]  /*3d40*/  FSEL R20, R20, -INF , !P1 ;  /* 0xff80000014147808 */ /* 0x000fe40004800000 */
[----:B------:R-:W-:Y:S02]  /*3d50*/  ISETP.GT.U32.AND P1, PT, R82, R39, PT ;  /* 0x000000275200720c */ /* 0x000fe40003f24070 */
[----:B------:R-:W-:Y:S02]  /*3d60*/  FMNMX3 R24, R24, R11, R10, !PT ;  /* 0x0000000b18187276 */ /* 0x000fe4000780000a */
[----:B------:R-:W-:Y:S02]  /*3d70*/  ISETP.GT.U32.AND.EX P2, PT, R91, RZ, PT, P2 ;  /* 0x000000ff5b00720c */ /* 0x000fe40003f44120 */
[----:B------:R-:W-:-:S02]  /*3d80*/  LOP3.LUT R84, R85, 0x16, R38, 0xfe, !PT ;  /* 0x0000001655547812 */ /* 0x000fc400078efe26 */
[----:B------:R-:W-:Y:S02]  /*3d90*/  ISETP.GT.U32.AND.EX P1, PT, R91, RZ, PT, P1 ;  /* 0x000000ff5b00720c */ /* 0x000fe40003f24110 */
[----:B------:R-:W-:Y:S02]  /*3da0*/  FMNMX3 R24, R24, R13, R12, !PT ;  /* 0x0000000d18187276 */ /* 0x000fe4000780000c */
[----:B------:R-:W-:Y:S02]  /*3db0*/  LOP3.LUT R82, R85, 0x17, R38, 0xfe, !PT ;  /* 0x0000001755527812 */ /* 0x000fe400078efe26 */
[----:B------:R-:W-:Y:S02]  /*3dc0*/  FSEL R87, R25, -INF , !P2 ;  /* 0xff80000019577808 */ /* 0x000fe40005000000 */
[----:B------:R-:W-:Y:S02]  /*3dd0*/  ISETP.GT.U32.AND P2, PT, R84, R39, PT ;  /* 0x000000275400720c */ /* 0x000fe40003f44070 */
[----:B------:R-:W-:-:S02]  /*3de0*/  FSEL R22, R22, -INF , !P1 ;  /* 0xff80000016167808 */ /* 0x000fc40004800000 */
[----:B------:R-:W-:Y:S02]  /*3df0*/  FMNMX3 R24, R24, R15, R14, !PT ;  /* 0x0000000f18187276 */ /* 0x000fe4000780000e */
[----:B------:R-:W-:Y:S02]  /*3e00*/  ISETP.GT.U32.AND P1, PT, R82, R39, PT ;  /* 0x000000275200720c */ /* 0x000fe40003f24070 */
[----:B------:R-:W-:Y:S02]  /*3e10*/  ISETP.GT.U32.AND.EX P2, PT, R91, RZ, PT, P2 ;  /* 0x000000ff5b00720c */ /* 0x000fe40003f44120 */
[----:B------:R-:W-:Y:S02]  /*3e20*/  LOP3.LUT R84, R85, 0x19, R38, 0xfe, !PT ;  /* 0x0000001955547812 */ /* 0x000fe400078efe26 */
[----:B------:R-:W-:Y:S02]  /*3e30*/  FMNMX3 R24, R24, R17, R16, !PT ;  /* 0x0000001118187276 */ /* 0x000fe40007800010 */
[----:B------:R-:W-:-:S02]  /*3e40*/  ISETP.GT.U32.AND.EX P1, PT, R91, RZ, PT, P1 ;  /* 0x000000ff5b00720c */ /* 0x000fc40003f24110 */
[----:B------:R-:W-:Y:S02]  /*3e50*/  LOP3.LUT R86, R85, 0x18, R38, 0xfe, !PT ;  /* 0x0000001855567812 */ /* 0x000fe400078efe26 */
[----:B------:R-:W-:Y:S02]  /*3e60*/  FSEL R82, R26, -INF , !P2 ;  /* 0xff8000001a527808 */ /* 0x000fe40005000000 */
[----:B------:R-:W-:Y:S02]  /*3e70*/  ISETP.GT.U32.AND P2, PT, R84, R39, PT ;  /* 0x000000275400720c */ /* 0x000fe40003f44070 */
[----:B------:R-:W-:Y:S02]  /*3e80*/  FMNMX3 R24, R24, R19, R18, !PT ;  /* 0x0000001318187276 */ /* 0x000fe40007800012 */
[----:B------:R-:W-:Y:S02]  /*3e90*/  FSEL R89, R27, -INF , !P1 ;  /* 0xff8000001b597808 */ /* 0x000fe40004800000 */
[----:B------:R-:W-:-:S02]  /*3ea0*/  LOP3.LUT R26, R85, 0x1b, R38, 0xfe, !PT ;  /* 0x0000001b551a7812 */ /* 0x000fc400078efe26 */
[----:B------:R-:W-:Y:S01]  /*3eb0*/  LOP3.LUT R84, R85, 0x1a, R38, 0xfe, !PT ;  /* 0x0000001a55547812 */ /* 0x000fe200078efe26 */
[----:B------:R-:W-:Y:S01]  /*3ec0*/  FMUL R85, R29, UR40 ;  /* 0x000000281d557c20 */ /* 0x000fe20008400000 */
[----:B------:R-:W-:Y:S02]  /*3ed0*/  ISETP.GT.U32.AND P1, PT, R86, R39, PT ;  /* 0x000000275600720c */ /* 0x000fe40003f24070 */
[C---:B------:R-:W-:Y:S02]  /*3ee0*/  ISETP.GT.U32.AND.EX P2, PT, R91.reuse, RZ, PT, P2 ;  /* 0x000000ff5b00720c */ /* 0x040fe40003f44120 */
[----:B------:R-:W-:Y:S02]  /*3ef0*/  FMNMX3 R24, R24, R21, R20, !PT ;  /* 0x0000001518187276 */ /* 0x000fe40007800014 */
[----:B------:R-:W-:Y:S02]  /*3f00*/  ISETP.GT.U32.AND.EX P1, PT, R91, RZ, PT, P1 ;  /* 0x000000ff5b00720c */ /* 0x000fe40003f24110 */
[----:B------:R-:W-:-:S02]  /*3f10*/  FSEL R85, R85, -INF , !P2 ;  /* 0xff80000055557808 */ /* 0x000fc40005000000 */
[----:B------:R-:W-:Y:S02]  /*3f20*/  ISETP.GT.U32.AND P2, PT, R84, R39, PT ;  /* 0x000000275400720c */ /* 0x000fe40003f44070 */
[----:B------:R-:W-:Y:S02]  /*3f30*/  FMNMX3 R24, R24, R23, R22, !PT ;  /* 0x0000001718187276 */ /* 0x000fe40007800016 */
[----:B------:R-:W-:Y:S02]  /*3f40*/  FSEL R29, R28, -INF , !P1 ;  /* 0xff8000001c1d7808 */ /* 0x000fe40004800000 */
[----:B------:R-:W-:Y:S02]  /*3f50*/  ISETP.GT.U32.AND P1, PT, R26, R39, PT ;  /* 0x000000271a00720c */ /* 0x000fe40003f24070 */
[----:B------:R-:W-:Y:S02]  /*3f60*/  ISETP.GT.U32.AND.EX P2, PT, R91, RZ, PT, P2 ;  /* 0x000000ff5b00720c */ /* 0x000fe40003f44120 */
[----:B------:R-:W-:-:S02]  /*3f70*/  FMNMX3 R24, R24, R87, R82, !PT ;  /* 0x0000005718187276 */ /* 0x000fc40007800052 */
[C---:B------:R-:W-:Y:S02]  /*3f80*/  ISETP.GT.U32.AND.EX P1, PT, R91.reuse, RZ, PT, P1 ;  /* 0x000000ff5b00720c */ /* 0x040fe40003f24110 */
[----:B------:R-:W-:Y:S02]  /*3f90*/  ISETP.GT.U32.AND.EX P5, PT, R91, RZ, PT, P5 ;  /* 0x000000ff5b00720c */ /* 0x000fe40003fa4150 */
[----:B------:R-:W-:Y:S02]  /*3fa0*/  FSEL R30, R30, -INF , !P2 ;  /* 0xff8000001e1e7808 */ /* 0x000fe40005000000 */
[----:B------:R-:W-:Y:S02]  /*3fb0*/  FMNMX3 R24, R24, R89, R29, !PT ;  /* 0x0000005918187276 */ /* 0x000fe4000780001d */
[----:B------:R-:W-:Y:S02]  /*3fc0*/  FSEL R84, R31, -INF , !P1 ;  /* 0xff8000001f547808 */ /* 0x000fe40004800000 */
[----:B------:R-:W-:-:S02]  /*3fd0*/  ISETP.GT.U32.AND.EX P0, PT, R91, RZ, PT, P0 ;  /* 0x000000ff5b00720c */ /* 0x000fc40003f04100 */
[C---:B------:R-:W-:Y:S02]  /*3fe0*/  ISETP.GT.U32.AND.EX P4, PT, R91.reuse, RZ, PT, P4 ;  /* 0x000000ff5b00720c */ /* 0x040fe40003f84140 */
[----:B------:R-:W-:Y:S02]  /*3ff0*/  FSEL R31, R32, -INF , !P5 ;  /* 0xff800000201f7808 */ /* 0x000fe40006800000 */
[----:B------:R-:W-:Y:S02]  /*4000*/  FMNMX3 R24, R24, R85, R30, !PT ;  /* 0x0000005518187276 */ /* 0x000fe4000780001e */
[----:B------:R-:W-:Y:S02]  /*4010*/  ISETP.GT.U32.AND.EX P3, PT, R91, RZ, PT, P3 ;  /* 0x000000ff5b00720c */ /* 0x000fe40003f64130 */
[----:B------:R-:W-:Y:S02]  /*4020*/  FSEL R93, R33, -INF , !P4 ;  /* 0xff800000215d7808 */ /* 0x000fe40006000000 */
[----:B------:R-:W-:-:S02]  /*4030*/  FSEL R86, R34, -INF , !P0 ;  /* 0xff80000022567808 */ /* 0x000fc40004000000 */
[----:B------:R-:W-:Y:S02]  /*4040*/  FMNMX3 R24, R24, R84, R31, !PT ;  /* 0x0000005418187276 */ /* 0x000fe4000780001f */
[----:B------:R-:W-:Y:S02]  /*4050*/  FSEL R91, R35, -INF , !P3 ;  /* 0xff800000235b7808 */ /* 0x000fe40005800000 */
[----:B------:R-:W-:-:S04]  /*4060*/  FMNMX3 R24, R24, R93, R86, !PT ;  /* 0x0000005d18187276 */ /* 0x000fc80007800056 */
[----:B------:R-:W-:-:S05]  /*4070*/  FMNMX R26, R91, R24, !PT ;  /* 0x000000185b1a7209 */ /* 0x000fca0007800000 */
[----:B------:R-:W0:Y:S02]  /*4080*/  SHFL.BFLY PT, R28, R26, 0x10, 0x1f ;  /* 0x0e001f001a1c7f89 */ /* 0x000e2400000e0000 */
[----:B0-----:R-:W-:-:S05]  /*4090*/  FMNMX3 R28, R26, R28, R81, !PT ;  /* 0x0000001c1a1c7276 */ /* 0x001fca0007800051 */
        /* <DEDUP_REMOVED lines=9> */
[----:B------:R-:W-:Y:S01]  /*4130*/  MUFU.EX2 R24, R4 ;  /* 0x0000000400187308 */ /* 0x000fe20000000800 */
[--C-:B------:R-:W-:Y:S01]  /*4140*/  FADD R9, R9, -R28.reuse ;  /* 0x8000001c09097221 */ /* 0x100fe20000000000 */
[--C-:B------:R-:W-:Y:S01]  /*4150*/  FADD R8, R8, -R28.reuse ;  /* 0x8000001c08087221 */ /* 0x100fe20000000000 */
[----:B------:R-:W-:Y:S01]  /*4160*/  FMUL R6, R6, 1.4426950216293334961 ;  /* 0x3fb8aa3b06067820 */ /* 0x000fe20000400000 */
[--C-:B------:R-:W-:Y:S01]  /*4170*/  FADD R11, R11, -R28.reuse ;  /* 0x8000001c0b0b7221 */ /* 0x100fe20000000000 */
[----:B------:R-:W-:Y:S01]  /*4180*/  FMUL R9, R9, 1.4426950216293334961 ;  /* 0x3fb8aa3b09097820 */ /* 0x000fe20000400000 */
[----:B------:R-:W-:Y:S01]  /*4190*/  FMUL R8, R8, 1.4426950216293334961 ;  /* 0x3fb8aa3b08087820 */ /* 0x000fe20000400000 */
[--C-:B------:R-:W-:Y:S01]  /*41a0*/  FADD R10, R10, -R28.reuse ;  /* 0x8000001c0a0a7221 */ /* 0x100fe20000000000 */
[----:B------:R-:W0:Y:S01]  /*41b0*/  MUFU.EX2 R35, R35 ;  /* 0x0000002300237308 */ /* 0x000e220000000800 */
[----:B------:R-:W-:Y:S01]  /*41c0*/  FMUL R11, R11, 1.4426950216293334961 ;  /* 0x3fb8aa3b0b0b7820 */ /* 0x000fe20000400000 */
[--C-:B------:R-:W-:Y:S01]  /*41d0*/  FADD R13, R13, -R28.reuse ;  /* 0x8000001c0d0d7221 */ /* 0x100fe20000000000 */
[----:B------:R-:W-:Y:S01]  /*41e0*/  FMUL R10, R10, 1.4426950216293334961 ;  /* 0x3fb8aa3b0a0a7820 */ /* 0x000fe20000400000 */
[--C-:B------:R-:W-:Y:S01]  /*41f0*/  FADD R12, R12, -R28.reuse ;  /* 0x8000001c0c0c7221 */ /* 0x100fe20000000000 */
[--C-:B------:R-:W-:Y:S01]  /*4200*/  FADD R15, R15, -R28.reuse ;  /* 0x8000001c0f0f7221 */ /* 0x100fe20000000000 */
[----:B------:R-:W-:Y:S01]  /*4210*/  FMUL R13, R13, 1.4426950216293334961 ;  /* 0x3fb8aa3b0d0d7820 */ /* 0x000fe20000400000 */
[--C-:B------:R-:W-:Y:S01]  /*4220*/  FADD R14, R14, -R28.reuse ;  /* 0x8000001c0e0e7221 */ /* 0x100fe20000000000 */
[----:B------:R0:W1:Y:S01]  /*4230*/  MUFU.EX2 R94, R5 ;  /* 0x00000005005e7308 */ /* 0x0000620000000800 */
[----:B------:R-:W-:Y:S01]  /*4240*/  FMUL R12, R12, 1.4426950216293334961 ;  /* 0x3fb8aa3b0c0c7820 */ /* 0x000fe20000400000 */
[----:B------:R-:W-:Y:S01]  /*4250*/  FMUL R15, R15, 1.4426950216293334961 ;  /* 0x3fb8aa3b0f0f7820 */ /* 0x000fe20000400000 */
[----:B------:R-:W-:Y:S01]  /*4260*/  FMUL R14, R14, 1.4426950216293334961 ;  /* 0x3fb8aa3b0e0e7820 */ /* 0x000fe20000400000 */
[--C-:B------:R-:W-:Y:S01]  /*4270*/  FADD R17, R17, -R28.reuse ;  /* 0x8000001c11117221 */ /* 0x100fe20000000000 */
[--C-:B------:R-:W-:Y:S01]  /*4280*/  FADD R16, R16, -R28.reuse ;  /* 0x8000001c10107221 */ /* 0x100fe20000000000 */
[--C-:B------:R-:W-:Y:S01]  /*4290*/  FADD R19, R19, -R28.reuse ;  /* 0x8000001c13137221 */ /* 0x100fe20000000000 */
[----:B------:R-:W-:Y:S01]  /*42a0*/  FADD R29, R29, -R28 ;  /* 0x8000001c1d1d7221 */ /* 0x000fe20000000000 */
[----:B------:R-:W2:Y:S01]  /*42b0*/  MUFU.EX2 R117, R7 ;  /* 0x0000000700757308 */ /* 0x000ea20000000800 */
[----:B0-----:R-:W-:Y:S01]  /*42c0*/  FADD R5, R35, R24 ;  /* 0x0000001823057221 */ /* 0x001fe20000000000 */
[----:B------:R-:W-:Y:S01]  /*42d0*/  FMUL R17, R17, 1.4426950216293334961 ;  /* 0x3fb8aa3b11117820 */ /* 0x000fe20000400000 */
[----:B------:R-:W-:Y:S01]  /*42e0*/  FMUL R16, R16, 1.4426950216293334961 ;  /* 0x3fb8aa3b10107820 */ /* 0x000fe20000400000 */
[----:B------:R-:W-:Y:S01]  /*42f0*/  FMUL R19, R19, 1.4426950216293334961 ;  /* 0x3fb8aa3b13137820 */ /* 0x000fe20000400000 */
[--C-:B------:R-:W-:Y:S01]  /*4300*/  FADD R18, R18, -R28.reuse ;  /* 0x8000001c12127221 */ /* 0x100fe20000000000 */
[----:B------:R-:W-:Y:S01]  /*4310*/  FMUL R29, R29, 1.4426950216293334961 ;  /* 0x3fb8aa3b1d1d7820 */ /* 0x000fe20000400000 */
[--C-:B------:R-:W-:Y:S01]  /*4320*/  FADD R21, R21, -R28.reuse ;  /* 0x8000001c15157221 */ /* 0x100fe20000000000 */
[----:B------:R-:W0:Y:S01]  /*4330*/  MUFU.EX2 R34, R6 ;  /* 0x0000000600227308 */ /* 0x000e220000000800 */
[----:B-1----:R-:W-:Y:S01]  /*4340*/  FADD R4, R94, R5 ;  /* 0x000000055e047221 */ /* 0x002fe20000000000 */
[----:B------:R-:W-:Y:S01]  /*4350*/  FMUL R18, R18, 1.4426950216293334961 ;  /* 0x3fb8aa3b12127820 */ /* 0x000fe20000400000 */
[----:B------:R-:W-:Y:S01]  /*4360*/  FMUL R21, R21, 1.4426950216293334961 ;  /* 0x3fb8aa3b15157820 */ /* 0x000fe20000400000 */
[--C-:B------:R-:W-:Y:S01]  /*4370*/  FADD R20, R20, -R28.reuse ;  /* 0x8000001c14147221 */ /* 0x100fe20000000000 */
[--C-:B------:R-:W-:Y:S01]  /*4380*/  FADD R23, R23, -R28.reuse ;  /* 0x8000001c17177221 */ /* 0x100fe20000000000 */
[--C-:B------:R-:W-:Y:S01]  /*4390*/  FADD R22, R22, -R28.reuse ;  /* 0x8000001c16167221 */ /* 0x100fe20000000000 */
[----:B------:R-:W-:Y:S01]  /*43a0*/  FADD R87, R87, -R28 ;  /* 0x8000001c57577221 */ /* 0x000fe20000000000 */
[----:B------:R-:W1:Y:S01]  /*43b0*/  MUFU.EX2 R25, R9 ;  /* 0x0000000900197308 */ /* 0x000e620000000800 */
[----:B--2---:R-:W-:Y:S01]  /*43c0*/  FADD R5, R117, R4 ;  /* 0x0000000475057221 */ /* 0x004fe20000000000 */
[----:B------:R-:W-:Y:S01]  /*43d0*/  FMUL R20, R20, 1.4426950216293334961 ;  /* 0x3fb8aa3b14147820 */ /* 0x000fe20000400000 */
[----:B------:R-:W-:Y:S01]  /*43e0*/  FMUL R23, R23, 1.4426950216293334961 ;  /* 0x3fb8aa3b17177820 */ /* 0x000fe20000400000 */
[----:B------:R-:W-:Y:S01]  /*43f0*/  FMUL R22, R22, 1.4426950216293334961 ;  /* 0x3fb8aa3b16167820 */ /* 0x000fe20000400000 */
[----:B------:R-:W-:Y:S01]  /*4400*/  FMUL R87, R87, 1.4426950216293334961 ;  /* 0x3fb8aa3b57577820 */ /* 0x000fe20000400000 */
[--C-:B------:R-:W-:Y:S01]  /*4410*/  FADD R82, R82, -R28.reuse ;  /* 0x8000001c52527221 */ /* 0x100fe20000000000 */
[--C-:B------:R-:W-:Y:S01]  /*4420*/  FADD R89, R89, -R28.reuse ;  /* 0x8000001c59597221 */ /* 0x100fe20000000000 */
[----:B------:R-:W2:Y:S01]  /*4430*/  MUFU.EX2 R95, R8 ;  /* 0x00000008005f7308 */ /* 0x000ea20000000800 */
[----:B0-----:R-:W-:Y:S01]  /*4440*/  FADD R4, R34, R5 ;  /* 0x0000000522047221 */ /* 0x001fe20000000000 */
[----:B------:R-:W-:Y:S01]  /*4450*/  FMUL R82, R82, 1.4426950216293334961 ;  /* 0x3fb8aa3b52527820 */ /* 0x000fe20000400000 */
[----:B------:R-:W-:Y:S01]  /*4460*/  FMUL R89, R89, 1.4426950216293334961 ;  /* 0x3fb8aa3b59597820 */ /* 0x000fe20000400000 */
[--C-:B------:R-:W-:Y:S01]  /*4470*/  FADD R85, R85, -R28.reuse ;  /* 0x8000001c55557221 */ /* 0x100fe20000000000 */
[--C-:B------:R-:W-:Y:S01]  /*4480*/  FADD R30, R30, -R28.reuse ;  /* 0x8000001c1e1e7221 */ /* 0x100fe20000000000 */
[----:B------:R-:W-:Y:S01]  /*4490*/  FADD R84, R84, -R28 ;  /* 0x8000001c54547221 */ /* 0x000fe20000000000 */
[----:B------:R-:W-:Y:S01]  /*44a0*/  IMAD.U32 R7, R80, -0x80000000, RZ ;  /* 0x8000000050077824 */ /* 0x000fe200078e00ff */
[----:B------:R-:W0:Y:S01]  /*44b0*/  MUFU.EX2 R116, R11 ;  /* 0x0000000b00747308 */ /* 0x000e220000000800 */
[----:B-1----:R-:W-:Y:S01]  /*44c0*/  FADD R4, R25, R4 ;  /* 0x0000000419047221 */ /* 0x002fe20000000000 */
[----:B------:R-:W-:Y:S01]  /*44d0*/  FMUL R85, R85, 1.4426950216293334961 ;  /* 0x3fb8aa3b55557820 */ /* 0x000fe20000400000 */
[----:B------:R-:W-:Y:S01]  /*44e0*/  FMUL R30, R30, 1.4426950216293334961 ;  /* 0x3fb8aa3b1e1e7820 */ /* 0x000fe20000400000 */
[----:B------:R-:W-:Y:S01]  /*44f0*/  FMUL R84, R84, 1.4426950216293334961 ;  /* 0x3fb8aa3b54547820 */ /* 0x000fe20000400000 */
        /* <DEDUP_REMOVED lines=8> */
[----:B------:R-:W-:-:S03]  /*4580*/  FADD R91, R91, -R28 ;  /* 0x8000001c5b5b7221 */ /* 0x000fc60000000000 */
[----:B------:R-:W2:Y:S01]  /*4590*/  MUFU.EX2 R26, R13 ;  /* 0x0000000d001a7308 */ /* 0x000ea20000000800 */
[----:B0-----:R-:W-:Y:S01]  /*45a0*/  FADD R4, R116, R5 ;  /* 0x0000000574047221 */ /* 0x001fe20000000000 */
[----:B------:R-:W-:-:S06]  /*45b0*/  FMUL R91, R91, 1.4426950216293334961 ;  /* 0x3fb8aa3b5b5b7820 */ /* 0x000fcc0000400000 */
[----:B------:R-:W0:Y:S01]  /*45c0*/  MUFU.EX2 R114, R12 ;  /* 0x0000000c00727308 */ /* 0x000e220000000800 */
[----:B-1----:R-:W-:-:S07]  /*45d0*/  FADD R5, R33, R4 ;  /* 0x0000000421057221 */ /* 0x002fce0000000000 */
[----:B------:R-:W1:Y:S01]  /*45e0*/  MUFU.EX2 R115, R15 ;  /* 0x0000000f00737308 */ /* 0x000e620000000800 */
[----:B--2---:R-:W-:-:S07]  /*45f0*/  FADD R5, R26, R5 ;  /* 0x000000051a057221 */ /* 0x004fce0000000000 */
[----:B------:R-:W2:Y:S01]  /*4600*/  MUFU.EX2 R32, R14 ;  /* 0x0000000e00207308 */ /* 0x000ea20000000800 */
[----:B0-----:R-:W-:-:S07]  /*4610*/  FADD R4, R114, R5 ;  /* 0x0000000572047221 */ /* 0x001fce0000000000 */
[----:B------:R-:W0:Y:S01]  /*4620*/  MUFU.EX2 R27, R17 ;  /* 0x00000011001b7308 */ /* 0x000e220000000800 */
[----:B-1----:R-:W-:-:S07]  /*4630*/  FADD R5, R115, R4 ;  /* 0x0000000473057221 */ /* 0x002fce0000000000 */
[----:B------:R-:W1:Y:S01]  /*4640*/  MUFU.EX2 R112, R16 ;  /* 0x0000001000707308 */ /* 0x000e620000000800 */
[----:B--2---:R-:W-:-:S07]  /*4650*/  FADD R4, R32, R5 ;  /* 0x0000000520047221 */ /* 0x004fce0000000000 */
[----:B------:R-:W2:Y:S01]  /*4660*/  MUFU.EX2 R113, R19 ;  /* 0x0000001300717308 */ /* 0x000ea20000000800 */
[----:B0-----:R-:W-:-:S07]  /*4670*/  FADD R5, R27, R4 ;  /* 0x000000041b057221 */ /* 0x001fce0000000000 */
[----:B------:R-:W-:Y:S01]  /*4680*/  MUFU.EX2 R98, R29 ;  /* 0x0000001d00627308 */ /* 0x000fe20000000800 */
[----:B-1----:R-:W-:-:S07]  /*4690*/  FADD R4, R112, R5 ;  /* 0x0000000570047221 */ /* 0x002fce0000000000 */
[----:B------:R-:W0:Y:S01]  /*46a0*/  MUFU.EX2 R100, R18 ;  /* 0x0000001200647308 */ /* 0x000e220000000800 */
[----:B--2---:R-:W-:Y:S01]  /*46b0*/  FADD R5, R113, R4 ;  /* 0x0000000471057221 */ /* 0x004fe20000000000 */
[----:B------:R-:W-:-:S04]  /*46c0*/  FADD R4, -R28, R81 ;  /* 0x000000511c047221 */ /* 0x000fc80000000100 */
[----:B------:R-:W-:Y:S02]  /*46d0*/  FMUL R4, R4, 1.4426950216293334961 ;  /* 0x3fb8aa3b04047820 */ /* 0x000fe40000400000 */
[----:B------:R-:W1:Y:S08]  /*46e0*/  MUFU.EX2 R101, R21 ;  /* 0x0000001500657308 */ /* 0x000e700000000800 */
[----:B------:R-:W3:Y:S01]  /*46f0*/  MUFU.EX2 R29, R4 ;  /* 0x00000004001d7308 */ /* 0x000ee20000000800 */
[----:B0-----:R-:W-:-:S07]  /*4700*/  FADD R6, R100, R5 ;  /* 0x0000000564067221 */ /* 0x001fce0000000000 */
[----:B------:R-:W0:Y:S01]  /*4710*/  MUFU.EX2 R102, R20 ;  /* 0x0000001400667308 */ /* 0x000e220000000800 */
[----:B-1----:R-:W-:-:S07]  /*4720*/  FADD R5, R101, R6 ;  /* 0x0000000665057221 */ /* 0x002fce0000000000 */
[----:B------:R-:W1:Y:S01]  /*4730*/  MUFU.EX2 R103, R23 ;  /* 0x0000001700677308 */ /* 0x000e620000000800 */
[----:B---3--:R2:W-:Y:S01]  /*4740*/  STSM.16.M88 [R44+0x3800], R29 ;  /* 0x0038001d2c007844 */ /* 0x0085e20000000000 */
[----:B------:R-:W-:Y:S01]  /*4750*/  BAR.SYNC.DEFER_BLOCKING 0x0 ;  /* 0x0000000000007b1d */ /* 0x000fe20000010000 */
[----:B0-----:R-:W-:-:S05]  /*4760*/  FADD R6, R102, R5 ;  /* 0x0000000566067221 */ /* 0x001fca0000000000 */
[----:B------:R-:W0:Y:S01]  /*4770*/  MUFU.EX2 R104, R22 ;  /* 0x0000001600687308 */ /* 0x000e220000000800 */
[----:B-1----:R-:W-:-:S07]  /*4780*/  FADD R5, R103, R6 ;  /* 0x0000000667057221 */ /* 0x002fce0000000000 */
[----:B------:R-:W1:Y:S08]  /*4790*/  MUFU.EX2 R105, R87 ;  /* 0x0000005700697308 */ /* 0x000e700000000800 */
[----:B------:R3:W4:Y:S01]  /*47a0*/  MUFU.EX2 R106, R82 ;  /* 0x00000052006a7308 */ /* 0x0007220000000800 */
[----:B0-----:R-:W-:Y:S01]  /*47b0*/  FADD R6, R104, R5 ;  /* 0x0000000568067221 */ /* 0x001fe20000000000 */
[----:B------:R2:W0:Y:S01]  /*47c0*/  LDSM.16.M88 R80, [R45+UR10+0x3800] ;  /* 0x0038000a2d50783b */ /* 0x0004220008000000 */
[----:B------:R-:W5:Y:S05]  /*47d0*/  SYNCS.PHASECHK.TRANS64.TRYWAIT P0, [UR32], R7 ;  /* 0x00000007ff0075a7 */ /* 0x000f6a0008001120 */
[----:B------:R-:W2:Y:S01]  /*47e0*/  MUFU.EX2 R107, R89 ;  /* 0x00000059006b7308 */ /* 0x000ea20000000800 */
[----:B-1----:R-:W-:Y:S01]  /*47f0*/  FADD R5, R105, R6 ;  /* 0x0000000669057221 */ /* 0x002fe20000000000 */
[----:B---3--:R-:W-:-:S04]  /*4800*/  IADD3 R82, P1, PT, R76, UR31, RZ ;  /* 0x0000001f4c527c10 */ /* 0x008fc8000ff3e0ff */
[----:B------:R-:W-:Y:S02]  /*4810*/  IADD3.X R83, PT, PT, R77, UR8, RZ, P1, !PT ;  /* 0x000000084d537c10 */ /* 0x000fe40008ffe4ff */
[----:B------:R-:W1:Y:S01]  /*4820*/  MUFU.EX2 R99, R85 ;  /* 0x0000005500637308 */ /* 0x000e620000000800 */
[----:B----4-:R-:W-:-:S07]  /*4830*/  FADD R4, R106, R5 ;  /* 0x000000056a047221 */ /* 0x010fce0000000000 */
[----:B------:R-:W3:Y:S01]  /*4840*/  MUFU.EX2 R108, R30 ;  /* 0x0000001e006c7308 */ /* 0x000ee20000000800 */
[----:B--2---:R-:W-:-:S04]  /*4850*/  FADD R5, R107, R4 ;  /* 0x000000046b057221 */ /* 0x004fc80000000000 */
[----:B------:R-:W-:-:S03]  /*4860*/  FADD R4, R98, R5 ;  /* 0x0000000562047221 */ /* 0x000fc60000000000 */
[----:B------:R2:W4:Y:S01]  /*4870*/  MUFU.EX2 R109, R84 ;  /* 0x00000054006d7308 */ /* 0x0005220000000800 */
[----:B-1----:R-:W-:-:S07]  /*4880*/  FADD R5, R99, R4 ;  /* 0x0000000463057221 */ /* 0x002fce0000000000 */
[----:B------:R-:W1:Y:S01]  /*4890*/  MUFU.EX2 R96, R31 ;  /* 0x0000001f00607308 */ /* 0x000e620000000800 */
[----:B---3--:R-:W-:Y:S01]  /*48a0*/  FADD R4, R108, R5 ;  /* 0x000000056c047221 */ /* 0x008fe20000000000 */
[----:B--2---:R-:W-:-:S06]  /*48b0*/  IADD3 R84, P2, PT, R72, UR31, RZ ;  /* 0x0000001f48547c10 */ /* 0x004fcc000ff5e0ff */
[----:B------:R-:W2:Y:S01]  /*48c0*/  MUFU.EX2 R97, R93 ;  /* 0x0000005d00617308 */ /* 0x000ea20000000800 */
[----:B----4-:R-:W-:-:S07]  /*48d0*/  FADD R5, R109, R4 ;  /* 0x000000046d057221 */ /* 0x010fce0000000000 */
[----:B------:R-:W3:Y:S01]  /*48e0*/  MUFU.EX2 R110, R86 ;  /* 0x00000056006e7308 */ /* 0x000ee20000000800 */
[----:B-1----:R-:W-:-:S07]  /*48f0*/  FADD R4, R96, R5 ;  /* 0x0000000560047221 */ /* 0x002fce0000000000 */
[----:B------:R-:W1:Y:S01]  /*4900*/  MUFU.EX2 R111, R91 ;  /* 0x0000005b006f7308 */ /* 0x000e620000000800 */
[----:B--2---:R-:W-:-:S04]  /*4910*/  FADD R5, R97, R4 ;  /* 0x0000000461057221 */ /* 0x004fc80000000000 */
[----:B---3--:R-:W-:-:S04]  /*4920*/  FADD R30, R110, R5 ;  /* 0x000000056e1e7221 */ /* 0x008fc80000000000 */
[----:B-1----:R-:W-:-:S05]  /*4930*/  FADD R30, R111, R30 ;  /* 0x0000001e6f1e7221 */ /* 0x002fca0000000000 */
[----:B------:R1:W2:Y:S01]  /*4940*/  SHFL.BFLY PT, R31, R30, 0x10, 0x1f ;  /* 0x0e001f001e1f7f89 */ /* 0x0002a200000e0000 */
[----:B0----5:R-:W-:Y:S05]  /*4950*/  @!P0 BRA `(.L_x_17) ;  /* 0x0000001800848947 */ /* 0x021fea0003800000 */
.L_x_25:
[----:B------:R-:W-:Y:S01]  /*4960*/  IADD3 R86, P0, PT, R66, UR31, RZ ;  /* 0x0000001f42567c10 */ /* 0x000fe2000ff1e0ff */
[----:B------:R-:W3:Y:S01]  /*4970*/  LDG.E.U8 R82, desc[UR24][R82.64] ;  /* 0x0000001852527981 */ /* 0x000ee2000c1e1100 */
[----:B------:R-:W-:Y:S02]  /*4980*/  IADD3 R92, P1, PT, R62, UR31, RZ ;  /* 0x0000001f3e5c7c10 */ /* 0x000fe4000ff3e0ff */
[----:B------:R-:W-:Y:S01]  /*4990*/  IADD3.X R87, PT, PT, R67, UR8, RZ, P0, !PT ;  /* 0x0000000843577c10 */ /* 0x000fe200087fe4ff */
[----:B------:R-:W0:Y:S01]  /*49a0*/  LDTM.x16 R4, tmem[UR34] ;  /* 0x00000022000479ee */ /* 0x000e220008240000 */
[----:B------:R-:W-:Y:S02]  /*49b0*/  IADD3 R88, P0, PT, R74, UR31, RZ ;  /* 0x0000001f4a587c10 */ /* 0x000fe4000ff1e0ff */
[----:B------:R-:W-:Y:S01]  /*49c0*/  IADD3.X R93, PT, PT, R63, UR8, RZ, P1, !PT ;  /* 0x000000083f5d7c10 */ /* 0x000fe20008ffe4ff */
[----:B------:R-:W4:Y:S01]  /*49d0*/  LDG.E.U8 R86, desc[UR24][R86.64] ;  /* 0x0000001856567981 */ /* 0x000f22000c1e1100 */
[----:B------:R-:W-:-:S02]  /*49e0*/  IADD3.X R85, PT, PT, R73, UR8, RZ, P2, !PT ;  /* 0x0000000849557c10 */ /* 0x000fc400097fe4ff */
[----:B------:R-:W-:Y:S01]  /*49f0*/  IADD3 R90, P1, PT, R70, UR31, RZ ;  /* 0x0000001f465a7c10 */ /* 0x000fe2000ff3e0ff */
[----:B--2---:R5:W2:Y:S01]  /*4a00*/  LDG.E.U8 R92, desc[UR24][R92.64] ;  /* 0x000000185c5c7981 */ /* 0x004aa2000c1e1100 */
[----:B------:R-:W-:Y:S02]  /*4a10*/  IADD3.X R89, PT, PT, R75, UR8, RZ, P0, !PT ;  /* 0x000000084b597c10 */ /* 0x000fe400087fe4ff */
[----:B------:R-:W-:Y:S01]  /*4a20*/  IADD3 R20, P2, PT, R64, UR31, RZ ;  /* 0x0000001f40147c10 */ /* 0x000fe2000ff5e0ff */
[----:B------:R-:W2:Y:S01]  /*4a30*/  LDG.E.U8 R84, desc[UR24][R84.64] ;  /* 0x0000001854547981 */ /* 0x000ea2000c1e1100 */
[----:B------:R-:W-:Y:S02]  /*4a40*/  IADD3 R22, P0, PT, R58, UR31, RZ ;  /* 0x0000001f3a167c10 */ /* 0x000fe4000ff1e0ff */
[----:B------:R-:W-:Y:S01]  /*4a50*/  IADD3.X R91, PT, PT, R71, UR8, RZ, P1, !PT ;  /* 0x00000008475b7c10 */ /* 0x000fe20008ffe4ff */
[----:B------:R-:W2:Y:S01]  /*4a60*/  LDG.E.U8 R81, desc[UR24][R88.64] ;  /* 0x0000001858517981 */ /* 0x000ea2000c1e1100 */
[----:B------:R-:W-:-:S02]  /*4a70*/  IADD3.X R21, PT, PT, R65, UR8, RZ, P2, !PT ;  /* 0x0000000841157c10 */ /* 0x000fc400097fe4ff */
[----:B------:R-:W-:Y:S02]  /*4a80*/  IADD3.X R23, PT, PT, R59, UR8, RZ, P0, !PT ;  /* 0x000000083b177c10 */ /* 0x000fe400087fe4ff */
[----:B------:R-:W2:Y:S04]  /*4a90*/  LDG.E.U8 R91, desc[UR24][R90.64] ;  /* 0x000000185a5b7981 */ /* 0x000ea8000c1e1100 */
[----:B------:R1:W2:Y:S04]  /*4aa0*/  LDG.E.U8 R83, desc[UR24][R20.64] ;  /* 0x0000001814537981 */ /* 0x0002a8000c1e1100 */
[----:B------:R0:W2:Y:S01]  /*4ab0*/  LDG.E.U8 R85, desc[UR24][R22.64] ;  /* 0x0000001816557981 */ /* 0x0000a2000c1e1100 */
[----:B------:R-:W-:-:S02]  /*4ac0*/  F2FP.SATFINITE.E4M3.F32.PACK_AB_MERGE_C R94, R117, R94, RZ ;  /* 0x0000005e755e723e */ /* 0x000fc400048070ff */
[----:B------:R-:W-:Y:S02]  /*4ad0*/  F2FP.SATFINITE.E4M3.F32.PACK_AB_MERGE_C R95, R116, R95, RZ ;  /* 0x0000005f745f723e */ /* 0x000fe400048070ff */
[----:B-----5:R-:W-:Y:S02]  /*4ae0*/  F2FP.SATFINITE.E4M3.F32.PACK_AB_MERGE_C R93, R115, R114, RZ ;  /* 0x00000072735d723e */ /* 0x020fe400048070ff */
[----:B------:R-:W-:Y:S02]  /*4af0*/  F2FP.SATFINITE.E4M3.F32.PACK_AB_MERGE_C R87, R113, R112, RZ ;  /* 0x000000707157723e */ /* 0x000fe400048070ff */
[----:B------:R-:W-:Y:S02]  /*4b00*/  F2FP.SATFINITE.E4M3.F32.PACK_AB_MERGE_C R106, R107, R106, RZ ;  /* 0x0000006a6b6a723e */ /* 0x000fe400048070ff */
[----:B------:R-:W-:Y:S02]  /*4b10*/  F2FP.SATFINITE.E4M3.F32.PACK_AB_MERGE_C R102, R103, R102, RZ ;  /* 0x000000666766723e */ /* 0x000fe400048070ff */
[----:B------:R-:W-:-:S02]  /*4b20*/  F2FP.SATFINITE.E4M3.F32.PACK_AB_MERGE_C R108, R109, R108, RZ ;  /* 0x0000006c6d6c723e */ /* 0x000fc400048070ff */
[----:B------:R-:W-:Y:S02]  /*4b30*/  F2FP.SATFINITE.E4M3.F32.PACK_AB_MERGE_C R110, R111, R110, RZ ;  /* 0x0000006e6f6e723e */ /* 0x000fe400048070ff */
[----:B------:R-:W-:Y:S02]  /*4b40*/  F2FP.SATFINITE.E4M3.F32.PACK_AB_MERGE_C R25, R25, R34, R95 ;  /* 0x000000221919723e */ /* 0x000fe4000480705f */
[----:B------:R-:W-:Y:S02]  /*4b50*/  F2FP.SATFINITE.E4M3.F32.PACK_AB_MERGE_C R24, R24, R35, R94 ;  /* 0x000000231818723e */ /* 0x000fe4000480705e */
[----:B------:R-:W-:Y:S02]  /*4b60*/  F2FP.SATFINITE.E4M3.F32.PACK_AB_MERGE_C R26, R26, R33, R93 ;  /* 0x000000211a1a723e */ /* 0x000fe4000480705d */
[----:B------:R-:W-:Y:S02]  /*4b70*/  F2FP.SATFINITE.E4M3.F32.PACK_AB_MERGE_C R27, R27, R32, R87 ;  /* 0x000000201b1b723e */ /* 0x000fe40004807057 */
[----:B-1----:R-:W-:-:S02]  /*4b80*/  F2FP.SATFINITE.E4M3.F32.PACK_AB_MERGE_C R21, R105, R104, R106 ;  /* 0x000000686915723e */ /* 0x002fc4000480706a */
[----:B------:R-:W-:Y:S02]  /*4b90*/  F2FP.SATFINITE.E4M3.F32.PACK_AB_MERGE_C R20, R101, R100, R102 ;  /* 0x000000646514723e */ /* 0x000fe40004807066 */
[----:B0-----:R-:W-:Y:S02]  /*4ba0*/  F2FP.SATFINITE.E4M3.F32.PACK_AB_MERGE_C R22, R99, R98, R108 ;  /* 0x000000626316723e */ /* 0x001fe4000480706c */
[----:B------:R-:W-:Y:S01]  /*4bb0*/  F2FP.SATFINITE.E4M3.F32.PACK_AB_MERGE_C R23, R97, R96, R110 ;  /* 0x000000606117723e */ /* 0x000fe2000480706e */
        /* <DEDUP_REMOVED lines=15> */
[----:B------:R-:W-:Y:S01]  /*4cb0*/  FMUL R19, R80, R19 ;  /* 0x0000001350137220 */ /* 0x000fe20000400000 */
[----:B------:R-:W-:Y:S01]  /*4cc0*/  ULEA UR32, UR29, UR10, 0x3 ;  /* 0x0000000a1d207291 */ /* 0x000fe2000f8e18ff */
[----:B------:R-:W-:Y:S01]  /*4cd0*/  FADD R30, R30, R31 ;  /* 0x0000001f1e1e7221 */ /* 0x000fe20000000000 */
[----:B------:R-:W-:-:S02]  /*4ce0*/  UMOV UR36, UR6 ;  /* 0x0000000600247c82 */ /* 0x000fc40008000000 */
[----:B------:R-:W-:Y:S01]  /*4cf0*/  UIADD3 UR32, UPT, UPT, UR32, 0x4800, URZ ;  /* 0x0000480020207890 */ /* 0x000fe2000fffe0ff */
[----:B---3--:R0:W-:Y:S04]  /*4d00*/  STS.U8 [R37+UR10+0x4000], R82 ;  /* 0x0040005225007988 */ /* 0x0081e8000800000a */
[----:B----4-:R0:W-:Y:S04]  /*4d10*/  STS.U8 [R37+UR10+0x4400], R86 ;  /* 0x0044005625007988 */ /* 0x0101e8000800000a */
[----:B--2---:R0:W-:Y:S04]  /*4d20*/  STS.U8 [R37+UR10+0x4600], R92 ;  /* 0x0046005c25007988 */ /* 0x0041e8000800000a */
[----:B------:R0:W-:Y:S04]  /*4d30*/  STS.U8 [R37+UR10+0x4200], R84 ;  /* 0x0042005425007988 */ /* 0x0001e8000800000a */
[----:B------:R0:W-:Y:S04]  /*4d40*/  STS.U8 [R36+UR10+0x4100], R81 ;  /* 0x0041005124007988 */ /* 0x0001e8000800000a */
[----:B------:R0:W-:Y:S04]  /*4d50*/  STS.U8 [R36+UR10+0x4300], R91 ;  /* 0x0043005b24007988 */ /* 0x0001e8000800000a */
[----:B------:R0:W-:Y:S04]  /*4d60*/  STS.U8 [R36+UR10+0x4500], R83 ;  /* 0x0045005324007988 */ /* 0x0001e8000800000a */
[----:B------:R0:W-:Y:S04]  /*4d70*/  STS.U8 [R36+UR10+0x4700], R85 ;  /* 0x0047005524007988 */ /* 0x0001e8000800000a */
[----:B------:R0:W-:Y:S04]  /*4d80*/  STS.128 [R60+UR10], R24 ;  /* 0x000000183c007988 */ /* 0x0001e80008000c0a */
[----:B------:R0:W-:Y:S01]  /*4d90*/  STS.128 [R61+UR10], R20 ;  /* 0x000000143d007988 */ /* 0x0001e20008000c0a */
[----:B------:R-:W-:Y:S01]  /*4da0*/  NOP ;  /* 0x0000000000007918 */ /* 0x000fe20000000000 */
[----:B------:R0:W-:Y:S01]  /*4db0*/  STTM.x16 tmem[UR34], R4 ;  /* 0x00000004000079ed */ /* 0x0001e20008240022 */
[----:B------:R-:W1:Y:S02]  /*4dc0*/  FENCE.VIEW.ASYNC.T ;  /* 0x00000000000073c6 */ /* 0x000e640000000200 */
[----:B-1----:R-:W-:Y:S06]  /*4dd0*/  BAR.SYNC.DEFER_BLOCKING 0x0 ;  /* 0x0000000000007b1d */ /* 0x002fec0000010000 */
[----:B------:R1:W-:Y:S06]  /*4de0*/  MEMBAR.ALL.CTA ;  /* 0x0000000000007992 */ /* 0x0003ec0000008000 */
[----:B-1----:R-:W1:Y:S02]  /*4df0*/  FENCE.VIEW.ASYNC.S ;  /* 0x00000000000073c6 */ /* 0x002e640000000000 */
[----:B-1----:R-:W-:Y:S06]  /*4e00*/  BAR.SYNC.DEFER_BLOCKING 0x0 ;  /* 0x0000000000007b1d */ /* 0x002fec0000010000 */
[----:B------:R-:W-:Y:S05]  /*4e10*/  BRA.U UP2, `(.L_x_18) ;  /* 0x0000000102347547 */ /* 0x000fea000b800000 */
[----:B------:R-:W-:Y:S01]  /*4e20*/  UMOV UR20, UR4 ;  /* 0x0000000400147c82 */ /* 0x000fe20008000000 */
[----:B------:R-:W-:Y:S01]  /*4e30*/  UMOV UR21, 0x80004020 ;  /* 0x8000402000157882 */ /* 0x000fe20000000000 */
[----:B------:R-:W-:Y:S01]  /*4e40*/  UMOV UR22, 0x0 ;  /* 0x0000000000167882 */ /* 0x000fe20000000000 */
[----:B------:R-:W-:Y:S01]  /*4e50*/  UMOV UR23, 0x8080010 ;  /* 0x0808001000177882 */ /* 0x000fe20000000000 */
[----:B------:R-:W-:Y:S01]  /*4e60*/  UMOV UR8, UR32 ;  /* 0x0000002000087c82 */ /* 0x000fe20008000000 */
[----:B------:R-:W-:Y:S01]  /*4e70*/  UMOV UR9, URZ ;  /* 0x000000ff00097c82 */ /* 0x000fe20008000000 */
[----:B------:R-:W-:Y:S01]  /*4e80*/  UMOV UR38, 0x0 ;  /* 0x0000000000267882 */ /* 0x000fe20000000000 */
[----:B------:R-:W-:Y:S01]  /*4e90*/  UMOV UR39, 0x8080010 ;  /* 0x0808001000277882 */ /* 0x000fe20000000000 */
[----:B------:R1:W-:Y:S01]  /*4ea0*/  UTCQMMA gdesc[UR16], gdesc[UR20], tmem[UR7], tmem[UR22], idesc[UR23], UPT ;  /* 0x00ff1614100075ea */ /* 0x0003e2000b800307 */
[----:B------:R-:W-:Y:S01]  /*4eb0*/  UMOV UR8, UR8 ;  /* 0x0000000800087c82 */ /* 0x000fe20008000000 */
[----:B------:R1:W-:Y:S01]  /*4ec0*/  UTCQMMA gdesc[UR18], gdesc[UR14], tmem[UR7], tmem[UR38], idesc[UR39], UPT ;  /* 0x00ff260e120075ea */ /* 0x0003e2000b800307 */
[----:B------:R1:W-:Y:S01]  /*4ed0*/  UTCBAR [UR8], URZ ;  /* 0x000000ff080073e9 */ /* 0x0003e200080000ff */
[----:B------:R-:W-:-:S02]  /*4ee0*/  NOP ;  /* 0x0000000000007918 */ /* 0x000fc40000000000 */
.L_x_18:
[----:B------:R-:W-:Y:S01]  /*4ef0*/  IADD3 R69, P0, PT, R69, 0x40, RZ ;  /* 0x0000004045457810 */ /* 0x000fe20007f1e0ff */
[----:B------:R-:W-:Y:S01]  /*4f00*/  UIADD3 UR29, UPT, UPT, UR29, 0x1, URZ ;  /* 0x000000011d1d7890 */ /* 0x000fe2000fffe0ff */
[----:B------:R-:W-:Y:S01]  /*4f10*/  IMAD.U32 R80, RZ, RZ, UR36 ;  /* 0x00000024ff507e24 */ /* 0x000fe2000f8e00ff */
[----:B------:R-:W-:Y:S01]  /*4f20*/  UIADD3 UR31, UPT, UPT, UR27, UR31, URZ ;  /* 0x0000001f1b1f7290 */ /* 0x000fe2000fffe0ff */
[----:B------:R-:W-:Y:S01]  /*4f30*/  FFMA R78, R29, R78, R30 ;  /* 0x0000004e1d4e7223 */ /* 0x000fe2000000001e */
[----:B------:R-:W-:Y:S01]  /*4f40*/  IMAD.X R79, RZ, RZ, R79, P0 ;  /* 0x000000ffff4f7224 */ /* 0x000fe200000e064f */
[----:B------:R-:W-:Y:S01]  /*4f50*/  ISETP.GE.U32.AND P0, PT, R69, UR11, PT ;  /* 0x0000000b45007c0c */ /* 0x000fe2000bf06070 */
[----:B------:R-:W-:Y:S01]  /*4f60*/  UISETP.GT.AND UP3, UPT, UR29, 0x1, UPT ;  /* 0x000000011d00788c */ /* 0x000fe2000bf64270 */
[----:B0-----:R-:W-:Y:S01]  /*4f70*/  IMAD.MOV.U32 R81, RZ, RZ, R28 ;  /* 0x000000ffff517224 */ /* 0x001fe200078e001c */
[----:B------:R-:W-:Y:S01]  /*4f80*/  UIADD3 UR30, UPT, UPT, UR28, UR30, URZ ;  /* 0x0000001e1c1e7290 */ /* 0x000fe2000fffe0ff */
[----:B------:R-:W-:Y:S01]  /*4f90*/  ISETP.GE.U32.AND.EX P0, PT, R79, RZ, PT, P0 ;  /* 0x000000ff4f00720c */ /* 0x000fe20003f06100 */
[----:B-1----:R-:W-:-:S02]  /*4fa0*/  USEL UR8, URZ, 0x1, !UP3 ;  /* 0x00000001ff087887 */ /* 0x002fc4000d800000 */
[----:B------:R-:W-:Y:S02]  /*4fb0*/  USEL UR29, UR29, URZ, !UP3 ;  /* 0x000000ff1d1d7287 */ /* 0x000fe4000d800000 */
[----:B------:R-:W-:-:S08]  /*4fc0*/  ULOP3.LUT UR6, UR6, UR8, URZ, 0x3c, !UPT ;  /* 0x0000000806067292 */ /* 0x000fd0000f8e3cff */
[----:B------:R-:W-:Y:S05]  /*4fd0*/  @!P0 BRA `(.L_x_19) ;  /* 0xffffffe000208947 */ /* 0x000fea000383ffff */
[----:B------:R-:W-:Y:S01]  /*4fe0*/  UISETP.GE.AND UP1, UPT, UR33, 0x1, UPT ;  /* 0x000000012100788c */ /* 0x000fe2000bf26270 */
[----:B------:R-:W-:-:S08]  /*4ff0*/  IMAD.MOV.U32 R81, RZ, RZ, R28 ;  /* 0x000000ffff517224 */ /* 0x000fd000078e001c */
[----:B------:R-:W-:Y:S05]  /*5000*/  BRA.U !UP1, `(.L_x_14) ;  /* 0x0000000109147547 */ /* 0x000fea000b800000 */
[----:B------:R-:W-:-:S06]  /*5010*/  USHF.L.U32 UR4, UR36, 0x1f, URZ ;  /* 0x0000001f24047899 */ /* 0x000fcc00080006ff */
[----:B------:R-:W-:-:S04]  /*5020*/  IMAD.U32 R4, RZ, RZ, UR4 ;  /* 0x00000004ff047e24 */ /* 0x000fc8000f8e00ff */
[----:B------:R-:W0:Y:S02]  /*5030*/  SYNCS.PHASECHK.TRANS64.TRYWAIT P0, [UR32], R4 ;  /* 0x00000004ff0075a7 */ /* 0x000e240008001120 */
[----:B0-----:R-:W-:Y:S05]  /*5040*/  @!P0 BRA `(.L_x_20) ;  /* 0x0000001000d48947 */ /* 0x001fea0003800000 */
.L_x_26:
[----:B------:R-:W-:-:S07]  /*5050*/  IMAD.MOV.U32 R81, RZ, RZ, R28 ;  /* 0x000000ffff517224 */ /* 0x000fce00078e001c */
.L_x_14:
[----:B------:R-:W-:Y:S01]  /*5060*/  BAR.SYNC.DEFER_BLOCKING 0x0 ;  /* 0x0000000000007b1d */ /* 0x000fe20000010000 */
[----:B------:R-:W-:Y:S01]  /*5070*/  FSETP.GEU.AND P1, PT, R78, 1.175494350822287508e-38, PT ;  /* 0x008000004e00780b */ /* 0x000fe20003f2e000 */
[C---:B------:R-:W-:Y:S01]  /*5080*/  IMAD.SHL.U32 R23, R0.reuse, 0x4, RZ ;  /* 0x0000000400177824 */ /* 0x040fe200078e00ff */
[C---:B------:R-:W-:Y:S01]  /*5090*/  LOP3.LUT R21, R0.reuse, 0x18, RZ, 0xc0, !PT ;  /* 0x0000001800157812 */ /* 0x040fe200078ec0ff */
[----:B------:R-:W-:Y:S02]  /*50a0*/  IMAD.SHL.U32 R22, R0, 0x10, RZ ;  /* 0x0000001000167824 */ /* 0x000fe400078e00ff */
[----:B------:R-:W-:Y:S01]  /*50b0*/  IMAD.MOV.U32 R27, RZ, RZ, 0x3dc6b27f ;  /* 0x3dc6b27fff1b7424 */ /* 0x000fe200078e00ff */
[----:B------:R-:W-:Y:S01]  /*50c0*/  LOP3.LUT R24, R23, 0x180, RZ, 0xc0, !PT ;  /* 0x0000018017187812 */ /* 0x000fe200078ec0ff */
[----:B------:R-:W1:Y:S01]  /*50d0*/  LDC R28, c[0x0][0x3e8] ;  /* 0x0000fa00ff1c7b82 */ /* 0x000e620000000800 */
[----:B------:R-:W-:Y:S01]  /*50e0*/  LEA R26, R21, UR10, 0x6 ;  /* 0x0000000a151a7c11 */ /* 0x000fe2000f8e30ff */
[----:B------:R-:W2:Y:S01]  /*50f0*/  LDCU.64 UR4, c[0x0][0x3e0] ;  /* 0x00007c00ff0477ac */ /* 0x000ea20008000a00 */
[----:B------:R-:W-:-:S02]  /*5100*/  LOP3.LUT R23, R22, 0x870, RZ, 0xc0, !PT ;  /* 0x0000087016177812 */ /* 0x000fc400078ec0ff */
[----:B------:R-:W-:Y:S01]  /*5110*/  LOP3.LUT R22, R22, 0x70, RZ, 0xc0, !PT ;  /* 0x0000007016167812 */ /* 0x000fe200078ec0ff */
[----:B------:R-:W-:Y:S01]  /*5120*/  IMAD R21, R21, 0x40, R26 ;  /* 0x0000004015157824 */ /* 0x000fe200078e021a */
[----:B------:R-:W-:Y:S01]  /*5130*/  IADD3 R23, PT, PT, R24, R26, R23 ;  /* 0x0000001a18177210 */ /* 0x000fe20007ffe017 */
[----:B------:R-:W3:Y:S02]  /*5140*/  LDC.64 R34, c[0x0][0x398] ;  /* 0x0000e600ff227b82 */ /* 0x000ee40000000a00 */
[----:B------:R-:W-:Y:S01]  /*5150*/  IMAD.IADD R21, R22, 0x1, R21 ;  /* 0x0000000116157824 */ /* 0x000fe200078e0215 */
[----:B------:R-:W4:Y:S05]  /*5160*/  @!P6 SYNCS.CCTL.IV [UR10+0x4800] ;  /* 0x00480000ff00e9b1 */ /* 0x000f2a000800000a */
[----:B----4-:R-:W-:Y:S01]  /*5170*/  BAR.SYNC.DEFER_BLOCKING 0x0 ;  /* 0x0000000000007b1d */ /* 0x010fe20000010000 */
[----:B--2---:R-:W-:Y:S01]  /*5180*/  UIMAD UR4, UR12, UR4, URZ ;  /* 0x000000040c0472a4 */ /* 0x004fe2000f8e02ff */
[----:B-1----:R-:W-:-:S04]  /*5190*/  IMAD R2, R2, R28, RZ ;  /* 0x0000001c02027224 */ /* 0x002fc800078e02ff */
[----:B------:R-:W1:Y:S02]  /*51a0*/  @!P6 SYNCS.CCTL.IV [UR10+0x4808] ;  /* 0x00480800ff00e9b1 */ /* 0x000e64000800000a */
[----:B-1----:R1:W-:Y:S01]  /*51b0*/  STSM.16.M88 [R44], R78 ;  /* 0x0000004e2c007844 */ /* 0x0023e20000000000 */
[----:B------:R-:W-:Y:S01]  /*51c0*/  BAR.SYNC.DEFER_BLOCKING 0x0 ;  /* 0x0000000000007b1d */ /* 0x000fe20000010000 */
[----:B-1----:R-:W-:-:S05]  /*51d0*/  @!P1 FMUL R78, R78, 8388608 ;  /* 0x4b0000004e4e9820 */ /* 0x002fca0000400000 */
[----:B0-----:R-:W0:Y:S01]  /*51e0*/  LDTM.x16 R4, tmem[UR34] ;  /* 0x00000022000479ee */ /* 0x001e220008240000 */
[----:B------:R-:W1:Y:S01]  /*51f0*/  LDSM.16.M88 R20, [R45+UR10] ;  /* 0x0000000a2d14783b */ /* 0x000e620008000000 */
[----:B------:R-:W-:Y:S01]  /*5200*/  NOP ;  /* 0x0000000000007918 */ /* 0x000fe20000000000 */
[----:B0-----:R-:W-:Y:S01]  /*5210*/  BAR.SYNC.DEFER_BLOCKING 0x0 ;  /* 0x0000000000007b1d */ /* 0x001fe20000010000 */
[C---:B-1----:R-:W-:Y:S02]  /*5220*/  FSETP.GT.AND P0, PT, |R20|.reuse, 8.50705917302346158658e+37, PT ;  /* 0x7e8000001400780b */ /* 0x042fe40003f04200 */
[----:B------:R-:W-:-:S11]  /*5230*/  FSETP.GEU.AND P2, PT, |R20|, 1.175494350822287508e-38, PT ;  /* 0x008000001400780b */ /* 0x000fd60003f4e200 */
[----:B------:R-:W-:Y:S01]  /*5240*/  @P0 FMUL R20, R20, 0.25 ;  /* 0x3e80000014140820 */ /* 0x000fe20000400000 */
[----:B------:R-:W-:Y:S01]  /*5250*/  @P0 FMUL R4, R4, 0.25 ;  /* 0x3e80000004040820 */ /* 0x000fe20000400000 */
[----:B------:R-:W-:Y:S01]  /*5260*/  @P0 FMUL R5, R5, 0.25 ;  /* 0x3e80000005050820 */ /* 0x000fe20000400000 */
[----:B------:R-:W-:Y:S01]  /*5270*/  @P0 FMUL R6, R6, 0.25 ;  /* 0x3e80000006060820 */ /* 0x000fe20000400000 */
[----:B------:R-:W-:Y:S01]  /*5280*/  @!P2 FMUL R20, R20, 16777216 ;  /* 0x4b8000001414a820 */ /* 0x000fe20000400000 */
[----:B------:R-:W-:Y:S01]  /*5290*/  @P0 FMUL R7, R7, 0.25 ;  /* 0x3e80000007070820 */ /* 0x000fe20000400000 */
[----:B------:R-:W-:Y:S01]  /*52a0*/  @!P2 FMUL R4, R4, 16777216 ;  /* 0x4b8000000404a820 */ /* 0x000fe20000400000 */
[----:B------:R-:W-:Y:S01]  /*52b0*/  @!P2 FMUL R5, R5, 16777216 ;  /* 0x4b8000000505a820 */ /* 0x000fe20000400000 */
[----:B------:R-:W-:Y:S01]  /*52c0*/  @P0 FMUL R12, R12, 0.25 ;  /* 0x3e8000000c0c0820 */ /* 0x000fe20000400000 */
[----:B------:R-:W-:Y:S01]  /*52d0*/  @P0 FMUL R13, R13, 0.25 ;  /* 0x3e8000000d0d0820 */ /* 0x000fe20000400000 */
[----:B------:R-:W0:Y:S01]  /*52e0*/  MUFU.RCP R20, R20 ;  /* 0x0000001400147308 */ /* 0x000e220000001000 */
[----:B------:R-:W-:Y:S01]  /*52f0*/  @P0 FMUL R14, R14, 0.25 ;  /* 0x3e8000000e0e0820 */ /* 0x000fe20000400000 */
[----:B------:R-:W-:Y:S01]  /*5300*/  @P0 FMUL R15, R15, 0.25 ;  /* 0x3e8000000f0f0820 */ /* 0x000fe20000400000 */
[----:B------:R-:W-:Y:S01]  /*5310*/  @P0 FMUL R16, R16, 0.25 ;  /* 0x3e80000010100820 */ /* 0x000fe20000400000 */
[----:B------:R-:W-:Y:S01]  /*5320*/  @P0 FMUL R17, R17, 0.25 ;  /* 0x3e80000011110820 */ /* 0x000fe20000400000 */
[----:B------:R-:W-:Y:S01]  /*5330*/  @!P2 FMUL R6, R6, 16777216 ;  /* 0x4b8000000606a820 */ /* 0x000fe20000400000 */
[----:B------:R-:W-:Y:S01]  /*5340*/  @!P2 FMUL R7, R7, 16777216 ;  /* 0x4b8000000707a820 */ /* 0x000fe20000400000 */
[----:B------:R-:W-:Y:S01]  /*5350*/  @P0 FMUL R8, R8, 0.25 ;  /* 0x3e80000008080820 */ /* 0x000fe20000400000 */
[----:B------:R-:W-:Y:S01]  /*5360*/  @P0 FMUL R9, R9, 0.25 ;  /* 0x3e80000009090820 */ /* 0x000fe20000400000 */
[----:B------:R-:W-:Y:S01]  /*5370*/  @P0 FMUL R18, R18, 0.25 ;  /* 0x3e80000012120820 */ /* 0x000fe20000400000 */
[----:B------:R-:W-:Y:S01]  /*5380*/  @P0 FMUL R19, R19, 0.25 ;  /* 0x3e80000013130820 */ /* 0x000fe20000400000 */
[----:B------:R-:W-:Y:S01]  /*5390*/  @!P2 FMUL R12, R12, 16777216 ;  /* 0x4b8000000c0ca820 */ /* 0x000fe20000400000 */
[----:B------:R-:W-:Y:S01]  /*53a0*/  @!P2 FMUL R13, R13, 16777216 ;  /* 0x4b8000000d0da820 */ /* 0x000fe20000400000 */
[----:B------:R-:W-:Y:S01]  /*53b0*/  @!P2 FMUL R14, R14, 16777216 ;  /* 0x4b8000000e0ea820 */ /* 0x000fe20000400000 */
[----:B------:R-:W-:Y:S01]  /*53c0*/  @!P2 FMUL R15, R15, 16777216 ;  /* 0x4b8000000f0fa820 */ /* 0x000fe20000400000 */
[----:B------:R-:W-:Y:S01]  /*53d0*/  @!P2 FMUL R16, R16, 16777216 ;  /* 0x4b8000001010a820 */ /* 0x000fe20000400000 */
[----:B------:R-:W-:Y:S01]  /*53e0*/  @!P2 FMUL R17, R17, 16777216 ;  /* 0x4b8000001111a820 */ /* 0x000fe20000400000 */
[C---:B0-----:R-:W-:Y:S01]  /*53f0*/  FMUL R4, R20.reuse, R4 ;  /* 0x0000000414047220 */ /* 0x041fe20000400000 */
[C---:B------:R-:W-:Y:S01]  /*5400*/  FMUL R5, R20.reuse, R5 ;  /* 0x0000000514057220 */ /* 0x040fe20000400000 */
[C---:B------:R-:W-:Y:S01]  /*5410*/  FMUL R6, R20.reuse, R6 ;  /* 0x0000000614067220 */ /* 0x040fe20000400000 */
[----:B------:R-:W-:Y:S01]  /*5420*/  FMUL R7, R20, R7 ;  /* 0x0000000714077220 */ /* 0x000fe20000400000 */
[----:B------:R-:W-:Y:S01]  /*5430*/  @!P2 FMUL R8, R8, 16777216 ;  /* 0x4b8000000808a820 */ /* 0x000fe20000400000 */
[----:B------:R-:W-:Y:S01]  /*5440*/  @!P2 FMUL R9, R9, 16777216 ;  /* 0x4b8000000909a820 */ /* 0x000fe20000400000 */
[----:B------:R-:W-:Y:S01]  /*5450*/  @P0 FMUL R10, R10, 0.25 ;  /* 0x3e8000000a0a0820 */ /* 0x000fe20000400000 */
[----:B------:R-:W-:Y:S01]  /*5460*/  @P0 FMUL R11, R11, 0.25 ;  /* 0x3e8000000b0b0820 */ /* 0x000fe20000400000 */
[----:B------:R-:W-:Y:S01]  /*5470*/  @!P2 FMUL R18, R18, 16777216 ;  /* 0x4b8000001212a820 */ /* 0x000fe20000400000 */
[----:B------:R-:W-:Y:S01]  /*5480*/  @!P2 FMUL R19, R19, 16777216 ;  /* 0x4b8000001313a820 */ /* 0x000fe20000400000 */
[C---:B------:R-:W-:Y:S01]  /*5490*/  FMUL R12, R20.reuse, R12 ;  /* 0x0000000c140c7220 */ /* 0x040fe20000400000 */
[C---:B------:R-:W-:Y:S01]  /*54a0*/  FMUL R13, R20.reuse, R13 ;  /* 0x0000000d140d7220 */ /* 0x040fe20000400000 */
[C---:B------:R-:W-:Y:S01]  /*54b0*/  FMUL R14, R20.reuse, R14 ;  /* 0x0000000e140e7220 */ /* 0x040fe20000400000 */
[C---:B------:R-:W-:Y:S01]  /*54c0*/  FMUL R15, R20.reuse, R15 ;  /* 0x0000000f140f7220 */ /* 0x040fe20000400000 */
[C---:B------:R-:W-:Y:S01]  /*54d0*/  FMUL R16, R20.reuse, R16 ;  /* 0x0000001014107220 */ /* 0x040fe20000400000 */
[C---:B------:R-:W-:Y:S01]  /*54e0*/  FMUL R17, R20.reuse, R17 ;  /* 0x0000001114117220 */ /* 0x040fe20000400000 */
[----:B------:R-:W-:Y:S01]  /*54f0*/  F2FP.SATFINITE.E4M3.F32.PACK_AB_MERGE_C R5, R5, R4, RZ ;  /* 0x000000040505723e */ /* 0x000fe200048070ff */
[C---:B------:R-:W-:Y:S01]  /*5500*/  FMUL R8, R20.reuse, R8 ;  /* 0x0000000814087220 */ /* 0x040fe20000400000 */
[----:B------:R-:W-:Y:S01]  /*5510*/  F2FP.SATFINITE.E4M3.F32.PACK_AB_MERGE_C R6, R7, R6, RZ ;  /* 0x000000060706723e */ /* 0x000fe200048070ff */
[----:B------:R-:W-:Y:S01]  /*5520*/  FMUL R9, R20, R9 ;  /* 0x0000000914097220 */ /* 0x000fe20000400000 */
[----:B------:R-:W-:Y:S01]  /*5530*/  @!P2 FMUL R10, R10, 16777216 ;  /* 0x4b8000000a0aa820 */ /* 0x000fe20000400000 */
[----:B------:R-:W-:Y:S01]  /*5540*/  @!P2 FMUL R11, R11, 16777216 ;  /* 0x4b8000000b0ba820 */ /* 0x000fe20000400000 */
[C---:B------:R-:W-:Y:S01]  /*5550*/  FMUL R18, R20.reuse, R18 ;  /* 0x0000001214127220 */ /* 0x040fe20000400000 */
[C---:B------:R-:W-:Y:S01]  /*5560*/  FMUL R19, R20.reuse, R19 ;  /* 0x0000001314137220 */ /* 0x040fe20000400000 */
[----:B------:R-:W-:Y:S01]  /*5570*/  LOP3.LUT R7, R5, 0xffff, RZ, 0xc0, !PT ;  /* 0x0000ffff05077812 */ /* 0x000fe200078ec0ff */
[C---:B------:R-:W-:Y:S01]  /*5580*/  FMUL R10, R20.reuse, R10 ;  /* 0x0000000a140a7220 */ /* 0x040fe20000400000 */
[----:B------:R-:W-:Y:S01]  /*5590*/  F2FP.SATFINITE.E4M3.F32.PACK_AB_MERGE_C R12, R13, R12, RZ ;  /* 0x0000000c0d0c723e */ /* 0x000fe200048070ff */
[----:B------:R-:W-:Y:S01]  /*55a0*/  FMUL R11, R20, R11 ;  /* 0x0000000b140b7220 */ /* 0x000fe20000400000 */
[----:B------:R-:W-:Y:S01]  /*55b0*/  F2FP.SATFINITE.E4M3.F32.PACK_AB_MERGE_C R14, R15, R14, RZ ;  /* 0x0000000e0f0e723e */ /* 0x000fe200048070ff */
[----:B------:R-:W-:Y:S01]  /*55c0*/  VIADD R4, R78, 0xc0cafb0d ;  /* 0xc0cafb0d4e047836 */ /* 0x000fe20000000000 */
[----:B------:R-:W-:-:S02]  /*55d0*/  F2FP.SATFINITE.E4M3.F32.PACK_AB_MERGE_C R16, R17, R16, RZ ;  /* 0x000000101110723e */ /* 0x000fc400048070ff */
[----:B------:R-:W-:Y:S02]  /*55e0*/  LOP3.LUT R6, R6, 0xffff, RZ, 0xc0, !PT ;  /* 0x0000ffff06067812 */ /* 0x000fe400078ec0ff */
[----:B------:R-:W-:Y:S02]  /*55f0*/  F2FP.SATFINITE.E4M3.F32.PACK_AB_MERGE_C R8, R9, R8, RZ ;  /* 0x000000080908723e */ /* 0x000fe400048070ff */
[----:B------:R-:W-:Y:S02]  /*5600*/  F2FP.SATFINITE.E4M3.F32.PACK_AB_MERGE_C R18, R19, R18, RZ ;  /* 0x000000121312723e */ /* 0x000fe400048070ff */
[----:B------:R-:W-:Y:S02]  /*5610*/  SHF.R.U32.HI R5, RZ, 0x8, R7 ;  /* 0x00000008ff057819 */ /* 0x000fe40000011607 */
[----:B------:R-:W-:Y:S02]  /*5620*/  LOP3.LUT R19, R12, 0xffff, RZ, 0xc0, !PT ;  /* 0x0000ffff0c137812 */ /* 0x000fe400078ec0ff */
[----:B------:R-:W-:-:S02]  /*5630*/  LOP3.LUT R14, R14, 0xffff, RZ, 0xc0, !PT ;  /* 0x0000ffff0e0e7812 */ /* 0x000fc400078ec0ff */
[----:B------:R-:W-:Y:S02]  /*5640*/  LOP3.LUT R25, R16, 0xffff, RZ, 0xc0, !PT ;  /* 0x0000ffff10197812 */ /* 0x000fe400078ec0ff */
[--C-:B------:R-:W-:Y:S02]  /*5650*/  PRMT R7, R7, 0x3340, R6.reuse ;  /* 0x0000334007077816 */ /* 0x100fe40000000006 */
[----:B------:R-:W-:Y:S02]  /*5660*/  SHF.R.U32.HI R6, RZ, 0x8, R6 ;  /* 0x00000008ff067819 */ /* 0x000fe40000011606 */
[----:B------:R-:W-:Y:S02]  /*5670*/  LOP3.LUT R17, R8, 0xffff, RZ, 0xc0, !PT ;  /* 0x0000ffff08117812 */ /* 0x000fe400078ec0ff */
[----:B------:R-:W-:Y:S02]  /*5680*/  F2FP.SATFINITE.E4M3.F32.PACK_AB_MERGE_C R10, R11, R10, RZ ;  /* 0x0000000a0b0a723e */ /* 0x000fe400048070ff */
[----:B------:R-:W-:-:S02]  /*5690*/  PRMT R12, R25, 0x3340, R0 ;  /* 0x00003340190c7816 */ /* 0x000fc40000000000 */
[----:B------:R-:W-:Y:S02]  /*56a0*/  PRMT R11, R19, 0x3340, R14 ;  /* 0x00003340130b7816 */ /* 0x000fe4000000000e */
[----:B------:R-:W-:Y:S02]  /*56b0*/  LOP3.LUT R5, R5, 0xffff, RZ, 0xc0, !PT ;  /* 0x0000ffff05057812 */ /* 0x000fe400078ec0ff */
[----:B------:R-:W-:Y:S02]  /*56c0*/  LOP3.LUT R6, R6, 0xffff, RZ, 0xc0, !PT ;  /* 0x0000ffff06067812 */ /* 0x000fe400078ec0ff */
[----:B------:R-:W-:Y:S02]  /*56d0*/  PRMT R8, R17, 0x3340, R0 ;  /* 0x0000334011087816 */ /* 0x000fe40000000000 */
[----:B------:R-:W-:Y:S02]  /*56e0*/  PRMT R15, R11, 0x5410, R12 ;  /* 0x000054100b0f7816 */ /* 0x000fe4000000000c */
[----:B------:R-:W-:-:S02]  /*56f0*/  PRMT R12, R5, 0x3340, R6 ;  /* 0x00003340050c7816 */ /* 0x000fc40000000006 */
[----:B------:R-:W-:Y:S02]  /*5700*/  PRMT R13, R7, 0x5410, R8 ;  /* 0x00005410070d7816 */ /* 0x000fe40000000008 */
[----:B------:R-:W-:Y:S02]  /*5710*/  SHF.R.U32.HI R6, RZ, 0x8, R19 ;  /* 0x00000008ff067819 */ /* 0x000fe40000011613 */
[----:B------:R-:W-:Y:S02]  /*5720*/  SHF.R.U32.HI R5, RZ, 0x8, R17 ;  /* 0x00000008ff057819 */ /* 0x000fe40000011611 */
[----:B------:R-:W-:Y:S02]  /*5730*/  SHF.R.U32.HI R7, RZ, 0x8, R14 ;  /* 0x00000008ff077819 */ /* 0x000fe4000001160e */
[----:B------:R-:W-:Y:S02]  /*5740*/  SHF.R.U32.HI R11, RZ, 0x8, R25 ;  /* 0x00000008ff0b7819 */ /* 0x000fe40000011619 */
[----:B------:R-:W-:-:S02]  /*5750*/  LOP3.LUT R17, R6, 0xffff, RZ, 0xc0, !PT ;  /* 0x0000ffff06117812 */ /* 0x000fc400078ec0ff */
[----:B------:R-:W-:Y:S02]  /*5760*/  LOP3.LUT R5, R5, 0xffff, RZ, 0xc0, !PT ;  /* 0x0000ffff05057812 */ /* 0x000fe400078ec0ff */
[----:B------:R-:W-:Y:S02]  /*5770*/  LOP3.LUT R6, R7, 0xffff, RZ, 0xc0, !PT ;  /* 0x0000ffff07067812 */ /* 0x000fe400078ec0ff */
[----:B------:R-:W-:Y:S02]  /*5780*/  LOP3.LUT R11, R11, 0xffff, RZ, 0xc0, !PT ;  /* 0x0000ffff0b0b7812 */ /* 0x000fe400078ec0ff */
[----:B------:R-:W-:Y:S02]  /*5790*/  LOP3.LUT R9, R4, 0xff800000, RZ, 0xc0, !PT ;  /* 0xff80000004097812 */ /* 0x000fe400078ec0ff */
[----:B------:R-:W-:Y:S02]  /*57a0*/  PRMT R7, R5, 0x3340, R0 ;  /* 0x0000334005077816 */ /* 0x000fe40000000000 */
[----:B------:R-:W-:Y:S01]  /*57b0*/  PRMT R6, R17, 0x3340, R6 ;  /* 0x0000334011067816 */ /* 0x000fe20000000006 */
[----:B------:R-:W-:Y:S01]  /*57c0*/  IMAD.IADD R4, R78, 0x1, -R9 ;  /* 0x000000014e047824 */ /* 0x000fe200078e0a09 */
[----:B------:R-:W-:-:S02]  /*57d0*/  PRMT R11, R11, 0x3340, R0 ;  /* 0x000033400b0b7816 */ /* 0x000fc40000000000 */
[----:B------:R-:W-:Y:S01]  /*57e0*/  LOP3.LUT R10, R10, 0xffff, RZ, 0xc0, !PT ;  /* 0x0000ffff0a0a7812 */ /* 0x000fe200078ec0ff */
[----:B------:R-:W-:Y:S01]  /*57f0*/  FADD R8, R4, -1 ;  /* 0xbf80000004087421 */ /* 0x000fe20000000000 */
[----:B------:R-:W-:Y:S02]  /*5800*/  LOP3.LUT R18, R18, 0xffff, RZ, 0xc0, !PT ;  /* 0x0000ffff12127812 */ /* 0x000fe400078ec0ff */
[----:B------:R-:W-:Y:S01]  /*5810*/  PRMT R7, R12, 0x5410, R7 ;  /* 0x000054100c077816 */ /* 0x000fe20000000007 */
[----:B------:R-:W-:Y:S01]  /*5820*/  FFMA.FTZ R5, R8, R27, -0.16845393180847167969 ;  /* 0xbe2c7f3008057423 */ /* 0x000fe2000001001b */
[----:B------:R-:W-:Y:S02]  /*5830*/  PRMT R11, R6, 0x5410, R11 ;  /* 0x00005410060b7816 */ /* 0x000fe4000000000b */
[----:B------:R-:W-:Y:S01]  /*5840*/  PRMT R12, R13, 0x4210, R10 ;  /* 0x000042100d0c7816 */ /* 0x000fe2000000000a */
[----:B------:R-:W-:Y:S01]  /*5850*/  FFMA.FTZ R5, R8, R5, 0.1716887056827545166 ;  /* 0x3e2fcf2a08057423 */ /* 0x000fe20000010005 */
[----:B------:R-:W-:-:S02]  /*5860*/  PRMT R14, R15, 0x4210, R18 ;  /* 0x000042100f0e7816 */ /* 0x000fc40000000012 */
[----:B------:R-:W-:Y:S01]  /*5870*/  PRMT R13, R7, 0x5210, R10 ;  /* 0x00005210070d7816 */ /* 0x000fe2000000000a */
[----:B------:R-:W-:Y:S01]  /*5880*/  FFMA.FTZ R5, R8, R5, -0.17900948226451873779 ;  /* 0xbe374e4308057423 */ /* 0x000fe20000010005 */
[----:B------:R-:W-:Y:S01]  /*5890*/  PRMT R15, R11, 0x5210, R18 ;  /* 0x000052100b0f7816 */ /* 0x000fe20000000012 */
[----:B------:R-:W-:Y:S01]  /*58a0*/  IMAD R10, R28, 0x2, R2 ;  /* 0x000000021c0a7824 */ /* 0x000fe200078e0202 */
[----:B------:R-:W-:Y:S01]  /*58b0*/  LOP3.LUT R0, R0, 0xe0, RZ, 0xc0, !PT ;  /* 0x000000e000007812 */ /* 0x000fe200078ec0ff */
[----:B------:R-:W-:Y:S01]  /*58c0*/  FFMA.FTZ R5, R8, R5, 0.20512372255325317383 ;  /* 0x3e520bf408057423 */ /* 0x000fe20000010005 */
[----:B------:R-:W-:Y:S01]  /*58d0*/  ISETP.GE.U32.AND P0, PT, R78, 0x7f800000, PT ;  /* 0x7f8000004e00780c */ /* 0x000fe20003f06070 */
[----:B------:R0:W-:Y:S01]  /*58e0*/  STSM.16.M88.4 [R23], R12 ;  /* 0x0000000c17007844 */ /* 0x0001e20000000200 */
[----:B------:R-:W-:Y:S01]  /*58f0*/  I2FP.F32.S32 R9, R9 ;  /* 0x0000000900097245 */ /* 0x000fe20000201400 */
[----:B------:R-:W-:Y:S01]  /*5900*/  FFMA.FTZ R5, R8, R5, -0.24046532809734344482 ;  /* 0xbe763c8b08057423 */ /* 0x000fe20000010005 */
[----:B------:R-:W-:Y:S01]  /*5910*/  IMAD R4, R0, 0x4, R21 ;  /* 0x0000000400047824 */ /* 0x000fe200078e0215 */
[----:B------:R-:W-:-:S02]  /*5920*/  FSEL R0, RZ, -23, P1 ;  /* 0xc1b80000ff007808 */ /* 0x000fc40000800000 */
[----:B------:R-:W-:Y:S01]  /*5930*/  FFMA.FTZ R11, R8, R5, 0.28857114911079406738 ;  /* 0x3e93bf99080b7423 */ /* 0x000fe20000010005 */
[----:B------:R-:W-:Y:S01]  /*5940*/  BAR.SYNC.DEFER_BLOCKING 0x0 ;  /* 0x0000000000007b1d */ /* 0x000fe20000010000 */
[----:B------:R-:W-:Y:S01]  /*5950*/  FSETP.NEU.AND P1, PT, R78, RZ, PT ;  /* 0x000000ff4e00720b */ /* 0x000fe20003f2d000 */
[----:B------:R-:W-:Y:S01]  /*5960*/  FFMA.FTZ R0, R9, 1.1920928955078125e-07, R0 ;  /* 0x3400000009007823 */ /* 0x000fe20000010000 */
[C---:B------:R-:W-:Y:S01]  /*5970*/  FFMA.FTZ R11, R8.reuse, R11, -0.36067417263984680176 ;  /* 0xbeb8aa49080b7423 */ /* 0x040fe2000001000b */
[----:B------:R-:W-:Y:S01]  /*5980*/  IMAD R9, R3, UR5, RZ ;  /* 0x0000000503097c24 */ /* 0x000fe2000f8e02ff */
[----:B------:R-:W-:Y:S02]  /*5990*/  USHF.R.S32.HI UR5, URZ, 0x1f, UR4 ;  /* 0x0000001fff057899 */ /* 0x000fe40008011404 */
[----:B------:R-:W-:Y:S01]  /*59a0*/  FFMA.FTZ R11, R8, R11, 0.48089820146560668945 ;  /* 0x3ef6384a080b7423 */ /* 0x000fe2000001000b */
[----:B0-----:R-:W-:-:S03]  /*59b0*/  IMAD R12, R28, 0x2, R10 ;  /* 0x000000021c0c7824 */ /* 0x001fc600078e020a */
[----:B------:R-:W-:Y:S01]  /*59c0*/  FFMA.FTZ R11, R8, R11, -0.72134751081466674805 ;  /* 0xbf38aa3b080b7423 */ /* 0x000fe2000001000b */
[----:B------:R-:W-:-:S03]  /*59d0*/  IMAD R13, R28, 0x2, R12 ;  /* 0x000000021c0d7824 */ /* 0x000fc600078e020c */
[----:B------:R-:W-:Y:S01]  /*59e0*/  FMUL R11, R8, R11 ;  /* 0x0000000b080b7220 */ /* 0x000fe20000400000 */
[----:B------:R-:W-:-:S03]  /*59f0*/  IMAD R15, R28, 0x2, R13 ;  /* 0x000000021c0f7824 */ /* 0x000fc600078e020d */
[----:B------:R-:W-:Y:S01]  /*5a00*/  FMUL R11, R8, R11 ;  /* 0x0000000b080b7220 */ /* 0x000fe20000400000 */
[----:B------:R-:W-:-:S03]  /*5a10*/  IMAD R16, R28, 0x2, R15 ;  /* 0x000000021c107824 */ /* 0x000fc600078e020f */
[----:B------:R-:W-:Y:S01]  /*5a20*/  FFMA.FTZ R11, R8, 1.4426950216293334961, R11 ;  /* 0x3fb8aa3b080b7823 */ /* 0x000fe2000001000b */
[----:B------:R-:W0:Y:S01]  /*5a30*/  LDSM.16.M88.4 R4, [R4] ;  /* 0x000000000404783b */ /* 0x000e220000000200 */
[----:B------:R-:W-:Y:S01]  /*5a40*/  IMAD R17, R28, 0x2, R16 ;  /* 0x000000021c117824 */ /* 0x000fe200078e0210 */
[----:B------:R-:W-:Y:S01]  /*5a50*/  SHF.R.S32.HI R8, RZ, 0x1f, R9 ;  /* 0x0000001fff087819 */ /* 0x000fe20000011409 */
[----:B------:R-:W-:Y:S01]  /*5a60*/  FADD R0, R0, R11 ;  /* 0x0000000b00007221 */ /* 0x000fe20000000000 */
[----:B------:R-:W-:-:S04]  /*5a70*/  @P0 IMAD.MOV.U32 R11, RZ, RZ, 0x7f800000 ;  /* 0x7f800000ff0b0424 */ /* 0x000fc800078e00ff */
[----:B------:R-:W-:Y:S01]  /*5a80*/  @P0 FFMA.FTZ R0, R78, R11, +INF ;  /* 0x7f8000004e000423 */ /* 0x000fe2000001000b */
[----:B---3--:R-:W-:Y:S01]  /*5a90*/  IADD3 R34, P0, P2, R9, UR4, R34 ;  /* 0x0000000409227c10 */ /* 0x008fe2000fa1e022 */
[----:B------:R-:W1:Y:S03]  /*5aa0*/  LDCU UR4, c[0x0][0x3ec] ;  /* 0x00007d80ff0477ac */ /* 0x000e660008000800 */
[----:B------:R-:W-:Y:S02]  /*5ab0*/  FSEL R0, R0, -INF , P1 ;  /* 0xff80000000007808 */ /* 0x000fe40000800000 */
[----:B------:R-:W-:Y:S02]  /*5ac0*/  IADD3.X R35, PT, PT, R8, UR5, R35, P0, P2 ;  /* 0x0000000508237c10 */ /* 0x000fe400087e4423 */
[----:B------:R-:W-:Y:S01]  /*5ad0*/  IADD3 R8, P2, PT, R12, R34, RZ ;  /* 0x000000220c087210 */ /* 0x000fe20007f5e0ff */
[----:B------:R-:W-:Y:S01]  /*5ae0*/  FFMA R81, R0, 0.69314718246459960938, R81 ;  /* 0x3f31721800517823 */ /* 0x000fe20000000051 */
[----:B------:R-:W-:-:S02]  /*5af0*/  IMAD R0, R28, 0x2, R17 ;  /* 0x000000021c007824 */ /* 0x000fc400078e0211 */
[----:B------:R-:W-:Y:S02]  /*5b00*/  LEA.HI.X.SX32 R9, R12, R35, 0x1, P2 ;  /* 0x000000230c097211 */ /* 0x000fe400010f0eff */
[----:B------:R-:W-:Y:S01]  /*5b10*/  IMAD R21, R28, 0x2, R0 ;  /* 0x000000021c157824 */ /* 0x000fe200078e0200 */
[----:B------:R-:W-:Y:S01]  /*5b20*/  IADD3 R14, P2, PT, R16, R34, RZ ;  /* 0x00000022100e7210 */ /* 0x000fe20007f5e0ff */
[----:B-1----:R-:W-:-:S04]  /*5b30*/  UIMAD UR4, UR12, UR4, URZ ;  /* 0x000000040c0472a4 */ /* 0x002fc8000f8e02ff */
[----:B------:R-:W-:Y:S02]  /*5b40*/  USHF.L.U32 UR6, UR4, 0x2, URZ ;  /* 0x0000000204067899 */ /* 0x000fe400080006ff */
[----:B------:R-:W-:Y:S01]  /*5b50*/  UIMAD.WIDE UR4, UR4, 0x4, URZ ;  /* 0x00000004040478a5 */ /* 0x000fe2000f8e02ff */
[C---:B0-----:R-:W-:Y:S02]  /*5b60*/  PRMT R37, R4.reuse, 0x7770, RZ ;  /* 0x0000777004257816 */ /* 0x041fe400000000ff */
[C---:B------:R-:W-:Y:S02]  /*5b70*/  PRMT R39, R4.reuse, 0x7771, RZ ;  /* 0x0000777104277816 */ /* 0x040fe400000000ff */
[C---:B------:R-:W-:Y:S02]  /*5b80*/  PRMT R41, R4.reuse, 0x7772, RZ ;  /* 0x0000777204297816 */ /* 0x040fe400000000ff */
[----:B------:R-:W-:Y:S02]  /*5b90*/  PRMT R43, R4, 0x7773, RZ ;  /* 0x00007773042b7816 */ /* 0x000fe400000000ff */
[----:B------:R-:W-:-:S02]  /*5ba0*/  IADD3 R4, P0, PT, R2, R34, RZ ;  /* 0x0000002202047210 */ /* 0x000fc40007f1e0ff */
[C---:B------:R-:W-:Y:S02]  /*5bb0*/  PRMT R47, R5.reuse, 0x7770, RZ ;  /* 0x00007770052f7816 */ /* 0x040fe400000000ff */
[C---:B------:R-:W-:Y:S02]  /*5bc0*/  PRMT R49, R5.reuse, 0x7771, RZ ;  /* 0x0000777105317816 */ /* 0x040fe400000000ff */
[C---:B------:R-:W-:Y:S02]  /*5bd0*/  PRMT R51, R5.reuse, 0x7772, RZ ;  /* 0x0000777205337816 */ /* 0x040fe400000000ff */
[----:B------:R-:W-:Y:S02]  /*5be0*/  PRMT R53, R5, 0x7773, RZ ;  /* 0x0000777305357816 */ /* 0x000fe400000000ff */
[C---:B------:R-:W-:Y:S02]  /*5bf0*/  PRMT R55, R6.reuse, 0x7770, RZ ;  /* 0x0000777006377816 */ /* 0x040fe400000000ff */
[----:B------:R-:W-:-:S02]  /*5c00*/  PRMT R57, R6, 0x7771, RZ ;  /* 0x0000777106397816 */ /* 0x000fc400000000ff */
[C---:B------:R-:W-:Y:S02]  /*5c10*/  PRMT R59, R6.reuse, 0x7772, RZ ;  /* 0x00007772063b7816 */ /* 0x040fe400000000ff */
[----:B------:R-:W-:Y:S02]  /*5c20*/  PRMT R61, R6, 0x7773, RZ ;  /* 0x00007773063d7816 */ /* 0x000fe400000000ff */
[----:B------:R-:W-:Y:S01]  /*5c30*/  LEA.HI.X.SX32 R5, R2, R35, 0x1, P0 ;  /* 0x0000002302057211 */ /* 0x000fe200000f0eff */
[----:B------:R-:W-:Y:S01]  /*5c40*/  IMAD R2, R28, 0x2, R21 ;  /* 0x000000021c027824 */ /* 0x000fe200078e0215 */
[----:B------:R-:W-:Y:S02]  /*5c50*/  IADD3 R6, P1, PT, R10, R34, RZ ;  /* 0x000000220a067210 */ /* 0x000fe40007f3e0ff */
[C---:B------:R-:W-:Y:S01]  /*5c60*/  PRMT R63, R7.reuse, 0x7770, RZ ;  /* 0x00007770073f7816 */ /* 0x040fe200000000ff */
[C---:B------:R-:W-:Y:S01]  /*5c70*/  IMAD R25, R28.reuse, 0x2, R2 ;  /* 0x000000021c197824 */ /* 0x040fe200078e0202 */
[C---:B------:R-:W-:Y:S01]  /*5c80*/  PRMT R65, R7.reuse, 0x7771, RZ ;  /* 0x0000777107417816 */ /* 0x040fe200000000ff */
[----:B------:R0:W-:Y:S01]  /*5c90*/  STG.E.U8 desc[UR24][R4.64], R37 ;  /* 0x0000002504007986 */ /* 0x0001e2000c101118 */
[C---:B------:R-:W-:Y:S01]  /*5ca0*/  PRMT R67, R7.reuse, 0x7772, RZ ;  /* 0x0000777207437816 */ /* 0x040fe200000000ff */
[----:B------:R-:W-:Y:S01]  /*5cb0*/  IMAD R27, R28, 0x2, R25 ;  /* 0x000000021c1b7824 */ /* 0x000fe200078e0219 */
[----:B------:R-:W-:-:S02]  /*5cc0*/  PRMT R69, R7, 0x7773, RZ ;  /* 0x0000777307457816 */ /* 0x000fc400000000ff */
[-C--:B------:R-:W-:Y:S01]  /*5cd0*/  LEA.HI.X.SX32 R7, R10, R35.reuse, 0x1, P1 ;  /* 0x000000230a077211 */ /* 0x080fe200008f0eff */
[----:B------:R-:W-:Y:S01]  /*5ce0*/  IMAD R29, R28, 0x2, R27 ;  /* 0x000000021c1d7824 */ /* 0x000fe200078e021b */
[-C--:B------:R-:W-:Y:S02]  /*5cf0*/  IADD3 R10, P0, PT, R13, R34.reuse, RZ ;  /* 0x000000220d0a7210 */ /* 0x080fe40007f1e0ff */
[-C--:B------:R-:W-:Y:S01]  /*5d00*/  IADD3 R12, P1, PT, R15, R34.reuse, RZ ;  /* 0x000000220f0c7210 */ /* 0x080fe20007f3e0ff */
[----:B------:R1:W-:Y:S01]  /*5d10*/  STG.E.U8 desc[UR24][R6.64], R39 ;  /* 0x0000002706007986 */ /* 0x0003e2000c101118 */
[-C--:B------:R-:W-:Y:S01]  /*5d20*/  LEA.HI.X.SX32 R11, R13, R35.reuse, 0x1, P0 ;  /* 0x000000230d0b7211 */ /* 0x080fe200000f0eff */
[----:B0-----:R-:W-:Y:S01]  /*5d30*/  IMAD.SHL.U32 R5, R3, 0x4, RZ ;  /* 0x0000000403057824 */ /* 0x001fe200078e00ff */
[----:B------:R-:W-:Y:S01]  /*5d40*/  LEA.HI.X.SX32 R13, R15, R35, 0x1, P1 ;  /* 0x000000230f0d7211 */ /* 0x000fe200008f0eff */
[----:B------:R-:W-:Y:S01]  /*5d50*/  STG.E.U8 desc[UR24][R8.64], R41 ;  /* 0x0000002908007986 */ /* 0x000fe2000c101118 */
[----:B------:R-:W-:-:S02]  /*5d60*/  IADD3 R18, P1, PT, R0, R34, RZ ;  /* 0x0000002200127210 */ /* 0x000fc40007f3e0ff */
[-C--:B------:R-:W-:Y:S01]  /*5d70*/  LEA.HI.X.SX32 R15, R16, R35.reuse, 0x1, P2 ;  /* 0x00000023100f7211 */ /* 0x080fe200010f0eff */
[----:B------:R-:W-:Y:S01]  /*5d80*/  STG.E.U8 desc[UR24][R10.64], R43 ;  /* 0x0000002b0a007986 */ /* 0x000fe2000c101118 */
[-C--:B------:R-:W-:Y:S02]  /*5d90*/  IADD3 R16, P0, PT, R17, R34.reuse, RZ ;  /* 0x0000002211107210 */ /* 0x080fe40007f1e0ff */
[-C--:B------:R-:W-:Y:S01]  /*5da0*/  LEA.HI.X.SX32 R19, R0, R35.reuse, 0x1, P1 ;  /* 0x0000002300137211 */ /* 0x080fe200008f0eff */
[C---:B------:R-:W-:Y:S01]  /*5db0*/  IMAD R0, R28.reuse, 0x2, R29 ;  /* 0x000000021c007824 */ /* 0x040fe200078e021d */
[-C--:B------:R-:W-:Y:S01]  /*5dc0*/  IADD3 R20, P2, PT, R21, R34.reuse, RZ ;  /* 0x0000002215147210 */ /* 0x080fe20007f5e0ff */
[----:B------:R-:W-:Y:S01]  /*5dd0*/  STG.E.U8 desc[UR24][R12.64], R47 ;  /* 0x0000002f0c007986 */ /* 0x000fe2000c101118 */
[-C--:B------:R-:W-:Y:S01]  /*5de0*/  LEA.HI.X.SX32 R17, R17, R35.reuse, 0x1, P0 ;  /* 0x0000002311117211 */ /* 0x080fe200000f0eff */
[----:B------:R-:W-:Y:S01]  /*5df0*/  IMAD R33, R28, 0x2, R0 ;  /* 0x000000021c217824 */ /* 0x000fe200078e0200 */
[-C--:B------:R-:W-:Y:S01]  /*5e00*/  IADD3 R22, P0, PT, R2, R34.reuse, RZ ;  /* 0x0000002202167210 */ /* 0x080fe20007f1e0ff */
[----:B------:R-:W-:Y:S01]  /*5e10*/  STG.E.U8 desc[UR24][R14.64], R49 ;  /* 0x000000310e007986 */ /* 0x000fe2000c101118 */
[----:B------:R-:W-:Y:S01]  /*5e20*/  LEA.HI.X.SX32 R21, R21, R35, 0x1, P2 ;  /* 0x0000002315157211 */ /* 0x000fe200010f0eff */
[----:B-1----:R-:W0:Y:S01]  /*5e30*/  LDC.64 R6, c[0x0][0x3a0] ;  /* 0x0000e800ff067b82 */ /* 0x002e220000000a00 */
[-C--:B------:R-:W-:Y:S01]  /*5e40*/  IADD3 R24, P1, PT, R25, R34.reuse, RZ ;  /* 0x0000002219187210 */ /* 0x080fe20007f3e0ff */
[----:B------:R-:W-:Y:S01]  /*5e50*/  STG.E.U8 desc[UR24][R16.64], R51 ;  /* 0x0000003310007986 */ /* 0x000fe2000c101118 */
[----:B------:R-:W-:-:S02]  /*5e60*/  IADD3 R26, P2, PT, R27, R34, RZ ;  /* 0x000000221b1a7210 */ /* 0x000fc40007f5e0ff */
[-C--:B------:R-:W-:Y:S01]  /*5e70*/  LEA.HI.X.SX32 R23, R2, R35.reuse, 0x1, P0 ;  /* 0x0000002302177211 */ /* 0x080fe200000f0eff */
[----:B------:R-:W-:Y:S01]  /*5e80*/  IMAD R2, R28, 0x2, R33 ;  /* 0x000000021c027824 */ /* 0x000fe200078e0221 */
[-C--:B------:R-:W-:Y:S01]  /*5e90*/  LEA.HI.X.SX32 R25, R25, R35.reuse, 0x1, P1 ;  /* 0x0000002319197211 */ /* 0x080fe200008f0eff */
[----:B------:R-:W-:Y:S01]  /*5ea0*/  STG.E.U8 desc[UR24][R18.64], R53 ;  /* 0x0000003512007986 */ /* 0x000fe2000c101118 */
[-C--:B------:R-:W-:Y:S02]  /*5eb0*/  IADD3 R28, P0, PT, R29, R34.reuse, RZ ;  /* 0x000000221d1c7210 */ /* 0x080fe40007f1e0ff */
[----:B------:R-:W-:Y:S01]  /*5ec0*/  LEA.HI.X.SX32 R27, R27, R35, 0x1, P2 ;  /* 0x000000231b1b7211 */ /* 0x000fe200010f0eff */
[----:B------:R-:W-:Y:S01]  /*5ed0*/  STG.E.U8 desc[UR24][R20.64], R55 ;  /* 0x0000003714007986 */ /* 0x000fe2000c101118 */
[-C--:B------:R-:W-:Y:S02]  /*5ee0*/  IADD3 R30, P1, PT, R0, R34.reuse, RZ ;  /* 0x00000022001e7210 */ /* 0x080fe40007f3e0ff */
[-C--:B------:R-:W-:Y:S01]  /*5ef0*/  IADD3 R32, P2, PT, R33, R34.reuse, RZ ;  /* 0x0000002221207210 */ /* 0x080fe20007f5e0ff */
[----:B------:R-:W-:Y:S01]  /*5f00*/  STG.E.U8 desc[UR24][R22.64], R57 ;  /* 0x0000003916007986 */ /* 0x000fe2000c101118 */
[----:B------:R-:W-:-:S02]  /*5f10*/  IADD3 R34, P3, PT, R2, R34, RZ ;  /* 0x0000002202227210 */ /* 0x000fc40007f7e0ff */
[-C--:B------:R-:W-:Y:S01]  /*5f20*/  LEA.HI.X.SX32 R29, R29, R35.reuse, 0x1, P0 ;  /* 0x000000231d1d7211 */ /* 0x080fe200000f0eff */
[----:B------:R-:W-:Y:S01]  /*5f30*/  STG.E.U8 desc[UR24][R24.64], R59 ;  /* 0x0000003b18007986 */ /* 0x000fe2000c101118 */
[-C--:B------:R-:W-:Y:S01]  /*5f40*/  LEA.HI.X.SX32 R31, R0, R35.reuse, 0x1, P1 ;  /* 0x00000023001f7211 */ /* 0x080fe200008f0eff */
[----:B------:R-:W-:Y:S01]  /*5f50*/  IMAD.HI R0, R3, 0x4, RZ ;  /* 0x0000000403007827 */ /* 0x000fe200078e02ff */
[-C--:B------:R-:W-:Y:S01]  /*5f60*/  LEA.HI.X.SX32 R33, R33, R35.reuse, 0x1, P2 ;  /* 0x0000002321217211 */ /* 0x080fe200010f0eff */
[----:B------:R-:W-:Y:S01]  /*5f70*/  STG.E.U8 desc[UR24][R26.64], R61 ;  /* 0x0000003d1a007986 */ /* 0x000fe2000c101118 */
[----:B------:R-:W-:Y:S02]  /*5f80*/  LEA.HI.X.SX32 R35, R2, R35, 0x1, P3 ;  /* 0x0000002302237211 */ /* 0x000fe400018f0eff */
[----:B------:R-:W-:Y:S01]  /*5f90*/  ISETP.GE.U32.AND P0, PT, R68, 0x80, PT ;  /* 0x000000804400780c */ /* 0x000fe20003f06070 */
[----:B------:R-:W-:Y:S01]  /*5fa0*/  STG.E.U8 desc[UR24][R28.64], R63 ;  /* 0x0000003f1c007986 */ /* 0x000fe2000c101118 */
[----:B0-----:R-:W-:-:S03]  /*5fb0*/  IADD3 R2, P1, P2, R5, UR6, R6 ;  /* 0x0000000605027c10 */ /* 0x001fc6000fa3e006 */
[----:B------:R-:W-:Y:S01]  /*5fc0*/  STG.E.U8 desc[UR24][R30.64], R65 ;  /* 0x000000411e007986 */ /* 0x000fe2000c101118 */
[----:B------:R-:W-:-:S03]  /*5fd0*/  IADD3.X R3, PT, PT, R0, UR5, R7, P1, P2 ;  /* 0x0000000500037c10 */ /* 0x000fc60008fe4407 */
[----:B------:R-:W-:Y:S04]  /*5fe0*/  STG.E.U8 desc[UR24][R32.64], R67 ;  /* 0x0000004320007986 */ /* 0x000fe8000c101118 */
[----:B------:R-:W-:Y:S01]  /*5ff0*/  STG.E.U8 desc[UR24][R34.64], R69 ;  /* 0x0000004522007986 */ /* 0x000fe2000c101118 */
[----:B------:R-:W-:Y:S06]  /*6000*/  BAR.SYNC.DEFER_BLOCKING 0x0 ;  /* 0x0000000000007b1d */ /* 0x000fec0000010000 */
[----:B------:R-:W-:Y:S02]  /*6010*/  STSM.16.M88 [R44], R81 ;  /* 0x000000512c007844 */ /* 0x000fe40000000000 */
[----:B------:R-:W-:Y:S06]  /*6020*/  BAR.SYNC.DEFER_BLOCKING 0x0 ;  /* 0x0000000000007b1d */ /* 0x000fec0000010000 */
[----:B------:R-:W0:Y:S04]  /*6030*/  LDSM.16.M88 R45, [R45+UR10] ;  /* 0x0000000a2d2d783b */ /* 0x000e280008000000 */
[----:B0-----:R0:W-:Y:S01]  /*6040*/  @!P0 STG.E desc[UR24][R2.64], R45 ;  /* 0x0000002d02008986 */ /* 0x0011e2000c101918 */
[----:B------:R-:W-:Y:S06]  /*6050*/  BAR.SYNC.DEFER_BLOCKING 0x0 ;  /* 0x0000000000007b1d */ /* 0x000fec0000010000 */
[----:B------:R-:W-:Y:S05]  /*6060*/  BRA.U UP0, `(.L_x_21) ;  /* 0x0000000100a07547 */ /* 0x000fea000b800000 */
[----:B------:R-:W1:Y:S01]  /*6070*/  S2UR UR5, SR_CgaCtaId ;  /* 0x00000000000579c3 */ /* 0x000e620000008800 */
[----:B------:R-:W-:Y:S01]  /*6080*/  NOP ;  /* 0x0000000000007918 */ /* 0x000fe20000000000 */
[----:B------:R-:W-:Y:S01]  /*6090*/  UMOV UR4, 0x50 ;  /* 0x0000005000047882 */ /* 0x000fe20000000000 */
[----:B------:R-:W-:Y:S02]  /*60a0*/  IMAD.U32 R0, RZ, RZ, UR7 ;  /* 0x00000007ff007e24 */ /* 0x000fe4000f8e00ff */
[----:B0-----:R-:W-:Y:S02]  /*60b0*/  IMAD.MOV.U32 R3, RZ, RZ, 0xf ;  /* 0x0000000fff037424 */ /* 0x001fe400078e00ff */
[----:B------:R-:W-:Y:S01]  /*60c0*/  IMAD.MOV.U32 R7, RZ, RZ, 0x1 ;  /* 0x00000001ff077424 */ /* 0x000fe200078e00ff */
[----:B------:R-:W-:-:S04]  /*60d0*/  LOP3.LUT R0, R0, 0xffff, RZ, 0xc0, !PT ;  /* 0x0000ffff00007812 */ /* 0x000fc800078ec0ff */
[----:B------:R-:W-:-:S05]  /*60e0*/  SHF.R.U32.HI R0, RZ, 0x5, R0 ;  /* 0x00000005ff007819 */ /* 0x000fca0000011600 */
[----:B------:R-:W-:Y:S01]  /*60f0*/  VIADD R2, R0, 0x10 ;  /* 0x0000001000027836 */ /* 0x000fe20000000000 */
[----:B------:R-:W-:Y:S01]  /*6100*/  SHF.L.U32 R0, R3, R0, RZ ;  /* 0x0000000003007219 */ /* 0x000fe200000006ff */
[----:B-1----:R-:W-:-:S03]  /*6110*/  ULEA UR6, UR5, UR4, 0x18 ;  /* 0x0000000405067291 */ /* 0x002fc6000f8ec0ff */
[----:B------:R-:W-:-:S04]  /*6120*/  SHF.L.U32 R3, R7, R2, RZ ;  /* 0x0000000207037219 */ /* 0x000fc800000006ff */
[----:B------:R-:W-:Y:S02]  /*6130*/  LOP3.LUT R0, R3, R0, RZ, 0xfc, !PT ;  /* 0x0000000003007212 */ /* 0x000fe400078efcff */
[----:B------:R-:W0:Y:S02]  /*6140*/  LDS R5, [UR6] ;  /* 0x00000006ff057984 */ /* 0x000e240008000800 */
[C---:B------:R-:W-:Y:S02]  /*6150*/  LOP3.LUT R2, R0.reuse, 0xffff, RZ, 0xc0, !PT ;  /* 0x0000ffff00027812 */ /* 0x040fe400078ec0ff */
[----:B0-----:R-:W-:-:S04]  /*6160*/  LOP3.LUT R3, R0, 0xffff, R5, 0x80, !PT ;  /* 0x0000ffff00037812 */ /* 0x001fc800078e8005 */
[----:B------:R-:W-:-:S13]  /*6170*/  ISETP.NE.AND P0, PT, R3, R2, PT ;  /* 0x000000020300720c */ /* 0x000fda0003f05270 */
[----:B------:R-:W-:Y:S05]  /*6180*/  @P0 BRA `(.L_x_22) ;  /* 0x0000000000500947 */ /* 0x000fea0003800000 */
[----:B------:R-:W-:Y:S02]  /*6190*/  SHF.R.U32.HI R5, RZ, 0x10, R5 ;  /* 0x00000010ff057819 */ /* 0x000fe40000011605 */
[----:B------:R-:W-:-:S04]  /*61a0*/  SHF.R.U32.HI R2, RZ, 0x10, R0 ;  /* 0x00000010ff027819 */ /* 0x000fc80000011600 */
[----:B------:R-:W-:-:S04]  /*61b0*/  LOP3.LUT R5, R5, R2, RZ, 0xc0, !PT ;  /* 0x0000000205057212 */ /* 0x000fc800078ec0ff */
[----:B------:R-:W-:-:S13]  /*61c0*/  ISETP.NE.AND P0, PT, R5, R2, PT ;  /* 0x000000020500720c */ /* 0x000fda0003f05270 */
[----:B------:R-:W-:Y:S05]  /*61d0*/  @P0 BRA `(.L_x_23) ;  /* 0x0000000000300947 */ /* 0x000fea0003800000 */
[----:B------:R-:W-:Y:S01]  /*61e0*/  R2UR UR4, R0 ;  /* 0x00000000000472ca */ /* 0x000fe200000e0000 */
[----:B------:R-:W-:Y:S01]  /*61f0*/  VOTEU.ANY UR5, UPT, PT ;  /* 0x0000000000057886 */ /* 0x000fe200038e0100 */
[----:B------:R-:W0:Y:S01]  /*6200*/  S2R R0, SR_LANEID ;  /* 0x0000000000007919 */ /* 0x000e220000000000 */
[----:B------:R-:W-:-:S10]  /*6210*/  UFLO.U32 UR5, UR5 ;  /* 0x00000005000572bd */ /* 0x000fd400080e0000 */
[----:B------:R-:W-:-:S06]  /*6220*/  ULOP3.LUT UR4, URZ, UR4, URZ, 0x33, !UPT ;  /* 0x00000004ff047292 */ /* 0x000fcc000f8e33ff */
[----:B------:R-:W-:-:S04]  /*6230*/  IMAD.U32 R2, RZ, RZ, UR4 ;  /* 0x00000004ff027e24 */ /* 0x000fc8000f8e00ff */
[----:B------:R-:W1:Y:S02]  /*6240*/  REDUX UR8, R2 ;  /* 0x00000000020873c4 */ /* 0x000e640000000000 */
[----:B------:R2:W-:Y:S01]  /*6250*/  UTCATOMSWS.AND URZ, UR4 ;  /* 0x0000000400ff79e3 */ /* 0x0005e20008000000 */
[----:B0-----:R-:W-:Y:S01]  /*6260*/  ISETP.EQ.U32.AND P0, PT, R0, UR5, PT ;  /* 0x0000000500007c0c */ /* 0x001fe2000bf02070 */
[----:B-1----:R-:W-:-:S12]  /*6270*/  IMAD.U32 R0, RZ, RZ, UR8 ;  /* 0x00000008ff007e24 */ /* 0x002fd8000f8e00ff */
[----:B------:R2:W-:Y:S01]  /*6280*/  @P0 ATOMS.AND RZ, [UR6], R0 ;  /* 0x00000000ffff098c */ /* 0x0005e2000a800006 */
[----:B------:R-:W-:Y:S05]  /*6290*/  BRA `(.L_x_21) ;  /* 0x0000000000147947 */ /* 0x000fea0003800000 */
.L_x_23:
[----:B------:R-:W-:-:S07]  /*62a0*/  MOV R2, 0x62c0 ;  /* 0x000062c000027802 */ /* 0x000fce0000000f00 */
[----:B------:R-:W-:Y:S05]  /*62b0*/  CALL.REL.NOINC `($__internal_0_$__cuda_sm10x_tcgen05_guardrail_trap_col_being_dealloced_not_returned_by_alloc) ;  /* 0x0000000000447944 */ /* 0x000fea0003c00000 */
[----:B------:R-:W-:Y:S05]  /*62c0*/  BRA `(.L_x_21) ;  /* 0x0000000000087947 */ /* 0x000fea0003800000 */
.L_x_22:
[----:B------:R-:W-:-:S07]  /*62d0*/  MOV R2, 0x62f0 ;  /* 0x000062f000027802 */ /* 0x000fce0000000f00 */
[----:B------:R-:W-:Y:S05]  /*62e0*/  CALL.REL.NOINC `($__internal_2_$__cuda_sm10x_tcgen05_guardrail_trap_unallocated_columns_being_dealloced) ;  /* 0x0000000000507944 */ /* 0x000fea0003c00000 */
.L_x_21:
[----:B------:R-:W-:Y:S01]  /*62f0*/  NOP ;  /* 0x0000000000007918 */ /* 0x000fe20000000000 */
[----:B--2---:R-:W-:Y:S05]  /*6300*/  EXIT ;  /* 0x000000000000794d */ /* 0x004fea0003800000 */
.L_x_8:
[----:B------:R-:W1:Y:S02]  /*6310*/  SYNCS.PHASECHK.TRANS64.TRYWAIT P2, [UR10+0x3800], RZ ;  /* 0x003800ffff0075a7 */ /* 0x000e64000804110a */
[----:B-1----:R-:W-:Y:S05]  /*6320*/  @!P2 BRA `(.L_x_8) ;  /* 0xfffffffc00f8a947 */ /* 0x002fea000383ffff */
[----:B------:R-:W-:Y:S05]  /*6330*/  BRA `(.L_x_7) ;  /* 0xffffffac00d47947 */ /* 0x000fea000383ffff */
.L_x_16:
[----:B------:R-:W2:Y:S02]  /*6340*/  SYNCS.PHASECHK.TRANS64.TRYWAIT P0, [UR10+0x4810], RZ ;  /* 0x004810ffff0075a7 */ /* 0x000ea4000800110a */
[----:B--2---:R-:W-:Y:S05]  /*6350*/  @!P0 BRA `(.L_x_16) ;  /* 0xfffffffc00f88947 */ /* 0x004fea000383ffff */
[----:B------:R-:W-:Y:S05]  /*6360*/  BRA `(.L_x_24) ;  /* 0xffffffd000587947 */ /* 0x000fea000383ffff */
.L_x_17:
[----:B------:R-:W0:Y:S02]  /*6370*/  SYNCS.PHASECHK.TRANS64.TRYWAIT P0, [UR32], R7 ;  /* 0x00000007ff0075a7 */ /* 0x000e240008001120 */
[----:B0-----:R-:W-:Y:S05]  /*6380*/  @!P0 BRA `(.L_x_17) ;  /* 0xfffffffc00f88947 */ /* 0x001fea000383ffff */
[----:B------:R-:W-:Y:S05]  /*6390*/  BRA `(.L_x_25) ;  /* 0xffffffe400707947 */ /* 0x000fea000383ffff */
.L_x_20:
[----:B------:R-:W0:Y:S02]  /*63a0*/  SYNCS.PHASECHK.TRANS64.TRYWAIT P0, [UR32], R4 ;  /* 0x00000004ff0075a7 */ /* 0x000e240008001120 */
[----:B0-----:R-:W-:Y:S05]  /*63b0*/  @!P0 BRA `(.L_x_20) ;  /* 0xfffffffc00f88947 */ /* 0x001fea000383ffff */
[----:B------:R-:W-:Y:S05]  /*63c0*/  BRA `(.L_x_26) ;  /* 0xffffffec00207947 */ /* 0x000fea000383ffff */
        .weak           $__internal_0_$__cuda_sm10x_tcgen05_guardrail_trap_col_being_dealloced_not_returned_by_alloc
        .type           $__internal_0_$__cuda_sm10x_tcgen05_guardrail_trap_col_being_dealloced_not_returned_by_alloc,@function
        .size           $__internal_0_$__cuda_sm10x_tcgen05_guardrail_trap_col_being_dealloced_not_returned_by_alloc,($__internal_1_$__cuda_sm10x_tcgen05_guardrail_trap_phase_invalid_during_alloc - $__internal_0_$__cuda_sm10x_tcgen05_guardrail_trap_col_being_dealloced_not_returned_by_alloc)
$__internal_0_$__cuda_sm10x_tcgen05_guardrail_trap_col_being_dealloced_not_returned_by_alloc:
[----:B------:R-:W-:Y:S05]  /*63d0*/  BPT.TRAP 0x1 ;  /* 0x000000040000795c */ /* 0x000fea0000300000 */
[----:B------:R-:W-:-:S04]  /*63e0*/  IMAD.MOV.U32 R3, RZ, RZ, 0x0 ;  /* 0x00000000ff037424 */ /* 0x000fc800078e00ff */
[----:B------:R-:W-:Y:S05]  /*63f0*/  RET.REL.NODEC R2 `(attn_fwd) ;  /* 0xffffff9c02007950 */ /* 0x000fea0003c3ffff */
        .weak           $__internal_1_$__cuda_sm10x_tcgen05_guardrail_trap_phase_invalid_during_alloc
        .type           $__internal_1_$__cuda_sm10x_tcgen05_guardrail_trap_phase_invalid_during_alloc,@function
        .size           $__internal_1_$__cuda_sm10x_tcgen05_guardrail_trap_phase_invalid_during_alloc,($__internal_2_$__cuda_sm10x_tcgen05_guardrail_trap_unallocated_columns_being_dealloced - $__internal_1_$__cuda_sm10x_tcgen05_guardrail_trap_phase_invalid_during_alloc)
$__internal_1_$__cuda_sm10x_tcgen05_guardrail_trap_phase_invalid_during_alloc:
[----:B------:R-:W-:Y:S05]  /*6400*/  BPT.TRAP 0x1 ;  /* 0x000000040000795c */ /* 0x000fea0000300000 */
[----:B------:R-:W-:-:S04]  /*6410*/  IMAD.MOV.U32 R3, RZ, RZ, 0x0 ;  /* 0x00000000ff037424 */ /* 0x000fc800078e00ff */
[----:B------:R-:W-:Y:S05]  /*6420*/  RET.REL.NODEC R2 `(attn_fwd) ;  /* 0xffffff9802f47950 */ /* 0x000fea0003c3ffff */
        .weak           $__internal_2_$__cuda_sm10x_tcgen05_guardrail_trap_unallocated_columns_being_dealloced
        .type           $__internal_2_$__cuda_sm10x_tcgen05_guardrail_trap_unallocated_columns_being_dealloced,@function
        .size           $__internal_2_$__cuda_sm10x_tcgen05_guardrail_trap_unallocated_columns_being_dealloced,(.L_x_30 - $__internal_2_$__cuda_sm10x_tcgen05_guardrail_trap_unallocated_columns_being_dealloced)
$__internal_2_$__cuda_sm10x_tcgen05_guardrail_trap_unallocated_columns_being_dealloced:
[----:B------:R-:W-:Y:S05]  /*6430*/  BPT.TRAP 0x1 ;  /* 0x000000040000795c */ /* 0x000fea0000300000 */
[----:B------:R-:W-:-:S04]  /*6440*/  IMAD.MOV.U32 R3, RZ, RZ, 0x0 ;  /* 0x00000000ff037424 */ /* 0x000fc800078e00ff */
[----:B------:R-:W-:Y:S05]  /*6450*/  RET.REL.NODEC R2 `(attn_fwd) ;  /* 0xffffff9802e87950 */ /* 0x000fea0003c3ffff */
.L_x_27:
[----:B------:R-:W-:-:S00]  /*6460*/  BRA `(.L_x_27) ;  /* 0xfffffffc00fc7947 */ /* 0x000fc0000383ffff */
[----:B------:R-:W-:-:S00]  /*6470*/  NOP ;  /* 0x0000000000007918 */ /* 0x000fc00000000000 */
        /* <DEDUP_REMOVED lines=8> */
.L_x_30:


//--------------------- .nv.global.init           --------------------------
	.section	.nv.global.init,"aw",@progbits
.nv.global.init:
	.type		_$_str,@object
	.size		_$_str,(.L_3 - _$_str)
_$_str:
        /*0000*/ 	.byte	0x5f, 0x5f, 0x43, 0x55, 0x44, 0x41, 0x5f, 0x46, 0x54, 0x5a, 0x00
.L_3:


//--------------------- .nv.shared.attn_fwd       --------------------------
	.section	.nv.shared.attn_fwd,"aw",@nobits
	.sectionflags	@""
	.align	16
	.zero		1024


//--------------------- .nv.shared.reserved.0     --------------------------
	.section	.nv.shared.reserved.0,"aw",@nobits
	.align	8
	.weak		__nv_reservedSMEM_offset_0_alias
	.size		__nv_reservedSMEM_offset_0_alias, 0, 64
	.other		__nv_reservedSMEM_offset_0_alias,@"STO_CUDA_RESERVED_SHARED STV_DEFAULT"
__nv_reservedSMEM_offset_0_alias:
	.zero		0
.nv.shared.reserved.0:
	.zero		64
	.weak		__nv_reservedSMEM_allocation_phase
	.type		__nv_reservedSMEM_allocation_phase,@object
	.size		__nv_reservedSMEM_allocation_phase,(.L_0 - __nv_reservedSMEM_allocation_phase)
__nv_reservedSMEM_allocation_phase:
	.zero		1
.L_0:
	.zero		7
	.weak		__nv_reservedSMEM_devtool_atexit_pc
	.type		__nv_reservedSMEM_devtool_atexit_pc,@object
	.size		__nv_reservedSMEM_devtool_atexit_pc,(__nv_reservedSMEM_allocation_mask - __nv_reservedSMEM_devtool_atexit_pc)
__nv_reservedSMEM_devtool_atexit_pc:
	.zero		8
	.weak		__nv_reservedSMEM_allocation_mask
	.type		__nv_reservedSMEM_allocation_mask,@object
	.size		__nv_reservedSMEM_allocation_mask,(.L_2 - __nv_reservedSMEM_allocation_mask)
__nv_reservedSMEM_allocation_mask:
	.zero		4
.L_2:


//--------------------- .nv.constant0.attn_fwd    --------------------------
	.section	.nv.constant0.attn_fwd,"a",@progbits
	.sectionflags	@""
	.align	4
.nv.constant0.attn_fwd:
	.zero		1032


//--------------------- SYMBOLS --------------------------

	.type		.nv.reservedSmem.offset0,@object
	.size		.nv.reservedSmem.offset0,0x4
	.type		.nv.reservedSmem.cap,@object
	.size		.nv.reservedSmem.cap,0x4
